//
// Generated by NVIDIA NVVM Compiler
//
// Compiler Build ID: CL-36424714
// Cuda compilation tools, release 13.0, V13.0.88
// Based on NVVM 20.0.0
//

.version 9.0
.target sm_100
.address_size 64

	// .globl	default_function_kernel0
// _ZZ24default_function_kernel0E15pad_temp_shared has been demoted
// _ZZ24default_function_kernel0E13kernel_shared has been demoted
.extern .shared .align 16 .b8 shared_input[];

.visible .entry default_function_kernel0(
	.param .u64 .ptr .align 1 default_function_kernel0_param_0,
	.param .u64 .ptr .align 1 default_function_kernel0_param_1,
	.param .u64 .ptr .align 1 default_function_kernel0_param_2
)
{
	.reg .pred 	%p<76>;
	.reg .b16 	%rs<18>;
	.reg .b32 	%r<175>;
	.reg .b32 	%f<64>;
	.reg .b64 	%rd<18>;
	// demoted variable
	.shared .align 4 .b8 _ZZ24default_function_kernel0E15pad_temp_shared[2304];
	// demoted variable
	.shared .align 4 .b8 _ZZ24default_function_kernel0E13kernel_shared[1536];
	ld.param.u64 	%rd5, [default_function_kernel0_param_0];
	ld.param.u64 	%rd6, [default_function_kernel0_param_1];
	cvta.to.global.u64 	%rd1, %rd5;
	cvta.to.global.u64 	%rd2, %rd6;
	mov.u32 	%r1, %tid.z;
	shl.b32 	%r42, %r1, 1;
	mov.u32 	%r2, %tid.y;
	mov.u32 	%r3, %tid.x;
	mul.lo.s32 	%r43, %r3, 3;
	mad.lo.s32 	%r44, %r2, 11, %r43;
	mul.lo.s32 	%r45, %r1, 18;
	mad.lo.s32 	%r46, %r1, 72, %r44;
	mov.u32 	%r47, %ctaid.y;
	mov.u32 	%r48, %ctaid.x;
	shl.b32 	%r4, %r48, 2;
	mul.lo.s32 	%r5, %r47, 196;
	shl.b32 	%r49, %r3, 1;
	mad.lo.s32 	%r6, %r2, 7, %r49;
	shl.b32 	%r50, %r1, 4;
	mad.lo.s32 	%r7, %r1, 48, %r6;
	mov.u32 	%r8, %ctaid.z;
	cvt.u16.u32 	%rs1, %r44;
	mul.hi.u16 	%rs2, %rs1, 3641;
	shr.u16 	%rs3, %rs2, 1;
	cvt.u32.u16 	%r51, %rs3;
	add.s32 	%r9, %r42, %r51;
	shr.u32 	%r52, %r44, 2;
	add.s32 	%r10, %r52, %r45;
	add.s32 	%r53, %r44, -36;
	setp.lt.u32 	%p1, %r44, 36;
	selp.b32 	%r54, %r44, %r53, %p1;
	shr.u32 	%r55, %r54, 2;
	and.b32  	%r11, %r44, 3;
	mul.wide.u16 	%r56, %rs3, 784;
	or.b32  	%r57, %r11, %r56;
	mad.lo.s32 	%r12, %r55, 28, %r57;
	shl.b32 	%r58, %r46, 2;
	mov.u32 	%r59, _ZZ24default_function_kernel0E15pad_temp_shared;
	add.s32 	%r13, %r59, %r58;
	add.s32 	%r60, %r44, 1;
	cvt.u16.u32 	%rs4, %r60;
	mul.hi.u16 	%rs5, %rs4, -7281;
	shr.u16 	%rs6, %rs5, 5;
	cvt.u32.u16 	%r61, %rs6;
	add.s32 	%r14, %r42, %r61;
	shr.u32 	%r62, %r60, 2;
	add.s32 	%r15, %r62, %r45;
	add.s32 	%r63, %r44, -35;
	setp.lt.u32 	%p2, %r60, 36;
	selp.b32 	%r64, %r60, %r63, %p2;
	shr.u32 	%r65, %r64, 2;
	and.b32  	%r16, %r60, 3;
	mul.wide.u16 	%r66, %rs6, 784;
	or.b32  	%r67, %r16, %r66;
	mad.lo.s32 	%r17, %r65, 28, %r67;
	add.s32 	%r68, %r44, 2;
	cvt.u16.u32 	%rs7, %r68;
	mul.hi.u16 	%rs8, %rs7, -7281;
	shr.u16 	%rs9, %rs8, 5;
	cvt.u32.u16 	%r69, %rs9;
	add.s32 	%r18, %r42, %r69;
	shr.u32 	%r70, %r68, 2;
	add.s32 	%r19, %r70, %r45;
	add.s32 	%r71, %r44, -34;
	setp.lt.u32 	%p3, %r68, 36;
	selp.b32 	%r72, %r68, %r71, %p3;
	shr.u32 	%r73, %r72, 2;
	xor.b32  	%r20, %r11, 2;
	mul.wide.u16 	%r74, %rs9, 784;
	or.b32  	%r75, %r20, %r74;
	mad.lo.s32 	%r21, %r73, 28, %r75;
	cvt.u16.u32 	%rs10, %r6;
	mul.hi.u16 	%rs11, %rs10, 10923;
	shr.u16 	%rs12, %rs11, 3;
	cvt.u32.u16 	%r76, %rs12;
	add.s32 	%r22, %r1, %r76;
	mul.hi.u16 	%rs13, %rs10, 21846;
	cvt.u32.u16 	%r77, %rs13;
	add.s32 	%r23, %r50, %r77;
	shl.b32 	%r78, %r7, 2;
	mov.u32 	%r79, _ZZ24default_function_kernel0E13kernel_shared;
	add.s32 	%r24, %r79, %r78;
	add.s16 	%rs14, %rs10, 1;
	mul.hi.u16 	%rs15, %rs14, 10923;
	shr.u16 	%rs16, %rs15, 3;
	cvt.u32.u16 	%r80, %rs16;
	add.s32 	%r25, %r1, %r80;
	mul.hi.u16 	%rs17, %rs14, 21846;
	cvt.u32.u16 	%r81, %rs17;
	add.s32 	%r26, %r50, %r81;
	mad.lo.s32 	%r27, %r1, 192, %r79;
	shl.b32 	%r82, %r2, 4;
	shl.b32 	%r83, %r3, 2;
	add.s32 	%r84, %r82, %r83;
	add.s32 	%r85, %r84, %r59;
	add.s32 	%r28, %r85, 288;
	mov.f32 	%f63, 0f00000000;
	mov.b32 	%r171, 0;
$L__BB0_1:
	mad.lo.s32 	%r87, %r1, 1568, %r5;
	add.s32 	%r88, %r87, %r4;
	mad.lo.s32 	%r89, %r171, 12544, %r88;
	add.s32 	%r30, %r89, -29;
	mul.lo.s32 	%r90, %r1, 864;
	mad.lo.s32 	%r91, %r8, 6912, %r90;
	mad.lo.s32 	%r92, %r2, 21, %r91;
	mad.lo.s32 	%r93, %r3, 6, %r92;
	mad.lo.s32 	%r31, %r171, 144, %r93;
	mov.b32 	%r172, 0;
$L__BB0_2:
	setp.gt.u32 	%p4, %r3, 3;
	setp.gt.u32 	%p5, %r10, 143;
	setp.gt.u32 	%p6, %r9, 15;
	bar.sync 	0;
	add.s32 	%r33, %r172, %r4;
	add.s32 	%r34, %r30, %r172;
	or.pred  	%p7, %p6, %p5;
	mul.lo.s32 	%r96, %r3, 3;
	mad.lo.s32 	%r97, %r2, 11, %r96;
	mad.lo.s32 	%r98, %r1, 72, %r97;
	setp.gt.u32 	%p8, %r98, 575;
	setp.gt.u32 	%p9, %r97, 71;
	or.pred  	%p10, %p8, %p9;
	or.pred  	%p12, %p7, %p10;
	or.pred  	%p13, %p12, %p4;
	mov.f32 	%f60, 0f00000000;
	@%p13 bra 	$L__BB0_7;
	setp.lt.u32 	%p14, %r97, 36;
	add.s32 	%r101, %r97, -36;
	selp.b32 	%r102, %r97, %r101, %p14;
	shr.u32 	%r103, %r102, 2;
	mov.u32 	%r104, %ctaid.y;
	mul.lo.s32 	%r105, %r104, 7;
	or.b32  	%r106, %r103, %r105;
	setp.eq.s32 	%p15, %r106, 0;
	add.s32 	%r107, %r103, %r105;
	setp.gt.u32 	%p16, %r107, 28;
	or.pred  	%p17, %p15, %p16;
	@%p17 bra 	$L__BB0_6;
	or.b32  	%r110, %r11, %r33;
	setp.eq.s32 	%p18, %r110, 0;
	sub.s32 	%r111, 29, %r11;
	setp.ge.u32 	%p19, %r33, %r111;
	or.pred  	%p20, %p18, %p19;
	@%p20 bra 	$L__BB0_6;
	add.s32 	%r112, %r34, %r12;
	mul.wide.s32 	%rd7, %r112, 4;
	add.s64 	%rd8, %rd1, %rd7;
	ld.global.nc.f32 	%f60, [%rd8];
$L__BB0_6:
	st.shared.f32 	[%r13], %f60;
$L__BB0_7:
	setp.gt.u32 	%p21, %r15, 143;
	setp.gt.u32 	%p22, %r14, 15;
	or.pred  	%p24, %p22, %p21;
	setp.gt.u32 	%p25, %r98, 574;
	add.s32 	%r118, %r97, 1;
	setp.gt.u32 	%p26, %r118, 71;
	or.pred  	%p27, %p25, %p26;
	or.pred  	%p29, %p24, %p27;
	or.pred  	%p30, %p29, %p4;
	mov.f32 	%f61, 0f00000000;
	@%p30 bra 	$L__BB0_12;
	setp.lt.u32 	%p31, %r118, 36;
	add.s32 	%r122, %r97, -35;
	selp.b32 	%r123, %r118, %r122, %p31;
	shr.u32 	%r124, %r123, 2;
	mov.u32 	%r125, %ctaid.y;
	mul.lo.s32 	%r126, %r125, 7;
	or.b32  	%r127, %r124, %r126;
	setp.eq.s32 	%p32, %r127, 0;
	add.s32 	%r128, %r124, %r126;
	setp.gt.u32 	%p33, %r128, 28;
	or.pred  	%p34, %p32, %p33;
	@%p34 bra 	$L__BB0_11;
	or.b32  	%r131, %r16, %r33;
	setp.eq.s32 	%p35, %r131, 0;
	sub.s32 	%r132, 29, %r16;
	setp.ge.u32 	%p36, %r33, %r132;
	or.pred  	%p37, %p35, %p36;
	@%p37 bra 	$L__BB0_11;
	add.s32 	%r133, %r34, %r17;
	mul.wide.s32 	%rd9, %r133, 4;
	add.s64 	%rd10, %rd1, %rd9;
	ld.global.nc.f32 	%f61, [%rd10];
$L__BB0_11:
	st.shared.f32 	[%r13+4], %f61;
$L__BB0_12:
	setp.gt.u32 	%p38, %r3, 2;
	setp.gt.u32 	%p39, %r19, 143;
	setp.gt.u32 	%p40, %r18, 15;
	or.pred  	%p41, %p40, %p39;
	setp.gt.u32 	%p42, %r98, 573;
	add.s32 	%r139, %r97, 2;
	setp.gt.u32 	%p43, %r139, 71;
	or.pred  	%p44, %p42, %p43;
	or.pred  	%p46, %p41, %p44;
	or.pred  	%p47, %p46, %p38;
	mov.f32 	%f62, 0f00000000;
	@%p47 bra 	$L__BB0_17;
	setp.lt.u32 	%p48, %r139, 36;
	add.s32 	%r143, %r97, -34;
	selp.b32 	%r144, %r139, %r143, %p48;
	shr.u32 	%r145, %r144, 2;
	mov.u32 	%r146, %ctaid.y;
	mul.lo.s32 	%r147, %r146, 7;
	or.b32  	%r148, %r145, %r147;
	setp.eq.s32 	%p49, %r148, 0;
	add.s32 	%r149, %r145, %r147;
	setp.gt.u32 	%p50, %r149, 28;
	or.pred  	%p51, %p49, %p50;
	@%p51 bra 	$L__BB0_16;
	or.b32  	%r152, %r20, %r33;
	setp.eq.s32 	%p52, %r152, 0;
	sub.s32 	%r153, 29, %r20;
	setp.ge.u32 	%p53, %r33, %r153;
	or.pred  	%p54, %p52, %p53;
	@%p54 bra 	$L__BB0_16;
	add.s32 	%r154, %r34, %r21;
	mul.wide.s32 	%rd11, %r154, 4;
	add.s64 	%rd12, %rd1, %rd11;
	ld.global.nc.f32 	%f62, [%rd12];
$L__BB0_16:
	st.shared.f32 	[%r13+8], %f62;
$L__BB0_17:
	setp.gt.u32 	%p55, %r6, 47;
	setp.gt.u32 	%p56, %r7, 383;
	setp.gt.u32 	%p57, %r23, 127;
	setp.gt.u32 	%p58, %r22, 7;
	setp.gt.u32 	%p59, %r3, 3;
	add.s32 	%r159, %r31, %r172;
	or.pred  	%p60, %p58, %p57;
	or.pred  	%p61, %p60, %p56;
	or.pred  	%p62, %p61, %p55;
	or.pred  	%p63, %p62, %p59;
	mul.wide.u32 	%rd13, %r159, 4;
	add.s64 	%rd3, %rd2, %rd13;
	@%p63 bra 	$L__BB0_19;
	ld.global.nc.f32 	%f18, [%rd3];
	st.shared.f32 	[%r24], %f18;
$L__BB0_19:
	setp.gt.u32 	%p64, %r6, 46;
	setp.gt.u32 	%p65, %r7, 382;
	setp.gt.u32 	%p66, %r26, 127;
	setp.gt.u32 	%p67, %r25, 7;
	setp.gt.u32 	%p68, %r3, 2;
	or.pred  	%p69, %p67, %p66;
	or.pred  	%p70, %p69, %p65;
	or.pred  	%p71, %p70, %p64;
	or.pred  	%p72, %p71, %p68;
	@%p72 bra 	$L__BB0_21;
	ld.global.nc.f32 	%f19, [%rd3+12];
	st.shared.f32 	[%r24+4], %f19;
$L__BB0_21:
	bar.sync 	0;
	mov.b32 	%r174, 24;
	mov.u32 	%r173, %r28;
$L__BB0_22:
	ld.shared.f32 	%f20, [%r173+-288];
	ld.shared.f32 	%f21, [%r173+-272];
	ld.shared.f32 	%f22, [%r173+-256];
	ld.shared.f32 	%f23, [%r173+-144];
	ld.shared.f32 	%f24, [%r173+-128];
	ld.shared.f32 	%f25, [%r173+-112];
	ld.shared.f32 	%f26, [%r173];
	ld.shared.f32 	%f27, [%r173+16];
	ld.shared.f32 	%f28, [%r173+32];
	ld.shared.f32 	%f29, [%r173+144];
	ld.shared.f32 	%f30, [%r173+160];
	ld.shared.f32 	%f31, [%r173+176];
	add.s32 	%r165, %r27, %r174;
	ld.shared.f32 	%f32, [%r165+-24];
	ld.shared.f32 	%f33, [%r165+-20];
	ld.shared.f32 	%f34, [%r165+-16];
	ld.shared.f32 	%f35, [%r165+-12];
	ld.shared.f32 	%f36, [%r165+-8];
	ld.shared.f32 	%f37, [%r165+-4];
	ld.shared.f32 	%f38, [%r165];
	ld.shared.f32 	%f39, [%r165+4];
	ld.shared.f32 	%f40, [%r165+8];
	ld.shared.f32 	%f41, [%r165+12];
	ld.shared.f32 	%f42, [%r165+16];
	ld.shared.f32 	%f43, [%r165+20];
	fma.rn.f32 	%f44, %f20, %f32, %f63;
	fma.rn.f32 	%f45, %f21, %f33, %f44;
	fma.rn.f32 	%f46, %f22, %f34, %f45;
	fma.rn.f32 	%f47, %f23, %f35, %f46;
	fma.rn.f32 	%f48, %f24, %f36, %f47;
	fma.rn.f32 	%f49, %f25, %f37, %f48;
	fma.rn.f32 	%f50, %f26, %f38, %f49;
	fma.rn.f32 	%f51, %f27, %f39, %f50;
	fma.rn.f32 	%f52, %f28, %f40, %f51;
	fma.rn.f32 	%f53, %f29, %f41, %f52;
	fma.rn.f32 	%f54, %f30, %f42, %f53;
	fma.rn.f32 	%f63, %f31, %f43, %f54;
	add.s32 	%r174, %r174, 48;
	add.s32 	%r173, %r173, 576;
	setp.ne.s32 	%p73, %r174, 216;
	@%p73 bra 	$L__BB0_22;
	add.s32 	%r172, %r172, 1;
	setp.ne.s32 	%p74, %r172, 3;
	@%p74 bra 	$L__BB0_2;
	add.s32 	%r171, %r171, 1;
	setp.ne.s32 	%p75, %r171, 6;
	@%p75 bra 	$L__BB0_1;
	ld.param.u64 	%rd17, [default_function_kernel0_param_2];
	cvta.to.global.u64 	%rd14, %rd17;
	mad.lo.s32 	%r166, %r1, 784, %r3;
	mad.lo.s32 	%r167, %r8, 6272, %r166;
	add.s32 	%r168, %r167, %r5;
	mad.lo.s32 	%r169, %r2, 28, %r168;
	add.s32 	%r170, %r169, %r4;
	mul.wide.u32 	%rd15, %r170, 4;
	add.s64 	%rd16, %rd14, %rd15;
	st.global.f32 	[%rd16], %f63;
	ret;

}
	// .globl	_Z6conv2dPfPKfS_
.visible .entry _Z6conv2dPfPKfS_(
	.param .u64 .ptr .align 1 _Z6conv2dPfPKfS__param_0,
	.param .u64 .ptr .align 1 _Z6conv2dPfPKfS__param_1,
	.param .u64 .ptr .align 1 _Z6conv2dPfPKfS__param_2
)
{
	.reg .pred 	%p<22>;
	.reg .b16 	%rs<23>;
	.reg .b32 	%r<278>;
	.reg .b32 	%f<641>;
	.reg .b64 	%rd<139>;

	ld.param.u64 	%rd4, [_Z6conv2dPfPKfS__param_0];
	ld.param.u64 	%rd2, [_Z6conv2dPfPKfS__param_1];
	ld.param.u64 	%rd3, [_Z6conv2dPfPKfS__param_2];
	cvta.to.global.u64 	%rd1, %rd4;
	mov.u32 	%r58, %ctaid.x;
	mul.hi.u32 	%r59, %r58, -1840700269;
	shr.u32 	%r1, %r59, 4;
	mul.lo.s32 	%r60, %r1, 28;
	sub.s32 	%r2, %r58, %r60;
	mov.u32 	%r3, %tid.x;
	shr.u32 	%r4, %r3, 6;
	and.b32  	%r5, %r3, 63;
	mov.u32 	%r6, %ntid.x;
	add.s32 	%r61, %r3, %r6;
	max.u32 	%r62, %r61, 1440;
	setp.lt.u32 	%p1, %r61, 1440;
	selp.u32 	%r63, 1, 0, %p1;
	add.s32 	%r64, %r61, %r63;
	sub.s32 	%r65, %r62, %r64;
	div.u32 	%r66, %r65, %r6;
	add.s32 	%r7, %r66, %r63;
	and.b32  	%r67, %r7, 3;
	setp.eq.s32 	%p2, %r67, 3;
	mov.u32 	%r270, %r3;
	@%p2 bra 	$L__BB1_3;
	add.s32 	%r69, %r7, 1;
	and.b32  	%r8, %r69, 3;
	mov.b32 	%r269, 0;
	mov.u32 	%r270, %r3;
$L__BB1_2:
	.pragma "nounroll";
	shl.b32 	%r70, %r270, 2;
	mov.u32 	%r71, shared_input;
	add.s32 	%r72, %r71, %r70;
	mov.b32 	%r73, 0;
	st.shared.u32 	[%r72], %r73;
	add.s32 	%r270, %r270, %r6;
	add.s32 	%r269, %r269, 1;
	setp.ne.s32 	%p3, %r269, %r8;
	@%p3 bra 	$L__BB1_2;
$L__BB1_3:
	setp.lt.u32 	%p4, %r7, 3;
	@%p4 bra 	$L__BB1_6;
	mov.u32 	%r75, shared_input;
	shl.b32 	%r78, %r6, 2;
$L__BB1_5:
	shl.b32 	%r74, %r270, 2;
	add.s32 	%r76, %r75, %r74;
	mov.b32 	%r77, 0;
	st.shared.u32 	[%r76], %r77;
	add.s32 	%r79, %r76, %r78;
	st.shared.u32 	[%r79], %r77;
	add.s32 	%r80, %r79, %r78;
	st.shared.u32 	[%r80], %r77;
	add.s32 	%r81, %r80, %r78;
	st.shared.u32 	[%r81], %r77;
	add.s32 	%r270, %r78, %r270;
	setp.lt.u32 	%p5, %r270, 1440;
	@%p5 bra 	$L__BB1_5;
$L__BB1_6:
	shl.b32 	%r16, %r1, 4;
	setp.ne.s32 	%p6, %r2, 0;
	max.u32 	%r17, %r2, 1;
	add.s32 	%r18, %r17, -1;
	min.u32 	%r19, %r2, 26;
	add.s32 	%r20, %r19, 2;
	bar.sync 	0;
	@%p6 bra 	$L__BB1_16;
	sub.s32 	%r146, %r20, %r18;
	mul.lo.s32 	%r21, %r146, 28;
	mul.lo.s32 	%r22, %r18, 28;
	mul.lo.s32 	%r147, %r19, 28;
	sub.s32 	%r148, %r147, %r5;
	mad.lo.s32 	%r149, %r17, -28, %r148;
	add.s32 	%r23, %r149, 83;
	and.b32  	%r24, %r23, 192;
	cvt.u16.u32 	%rs12, %r5;
	mul.lo.s16 	%rs13, %rs12, 37;
	shr.u16 	%rs14, %rs13, 9;
	cvt.u32.u16 	%r150, %rs14;
	and.b32  	%r151, %r150, 6;
	add.s32 	%r25, %r5, %r151;
	or.b32  	%r26, %r5, 64;
	cvt.u16.u32 	%rs15, %r26;
	mul.lo.s16 	%rs16, %rs15, 147;
	shr.u16 	%rs17, %rs16, 11;
	cvt.u32.u16 	%r152, %rs17;
	and.b32  	%r153, %r152, 14;
	add.s32 	%r27, %r26, %r153;
	or.b32  	%r28, %r5, 128;
	cvt.u16.u32 	%rs18, %r28;
	shr.u16 	%rs19, %rs18, 2;
	mul.lo.s16 	%rs20, %rs19, 37;
	shr.u16 	%rs21, %rs20, 7;
	and.b16  	%rs22, %rs21, 14;
	cvt.u32.u16 	%r154, %rs22;
	add.s32 	%r29, %r28, %r154;
	mov.u32 	%r275, %r4;
$L__BB1_8:
	mov.u32 	%r48, %r275;
	setp.ge.u32 	%p14, %r5, %r21;
	@%p14 bra 	$L__BB1_15;
	setp.eq.s32 	%p15, %r24, 192;
	add.s32 	%r155, %r16, %r48;
	mad.lo.s32 	%r49, %r155, 784, %r22;
	mul.lo.s32 	%r50, %r48, 90;
	mov.u32 	%r276, %r5;
	@%p15 bra 	$L__BB1_13;
	setp.eq.s32 	%p16, %r24, 0;
	add.s32 	%r51, %r49, %r5;
	mul.wide.u32 	%rd19, %r51, 4;
	add.s64 	%rd20, %rd1, %rd19;
	ld.global.nc.f32 	%f10, [%rd20];
	add.s32 	%r156, %r50, %r25;
	shl.b32 	%r157, %r156, 2;
	mov.u32 	%r158, shared_input;
	add.s32 	%r159, %r158, %r157;
	st.shared.f32 	[%r159+124], %f10;
	mov.u32 	%r276, %r26;
	@%p16 bra 	$L__BB1_13;
	setp.eq.s32 	%p17, %r24, 64;
	add.s32 	%r160, %r51, 64;
	mul.wide.u32 	%rd21, %r160, 4;
	add.s64 	%rd22, %rd1, %rd21;
	ld.global.nc.f32 	%f11, [%rd22];
	add.s32 	%r161, %r50, %r27;
	shl.b32 	%r162, %r161, 2;
	add.s32 	%r164, %r158, %r162;
	st.shared.f32 	[%r164+124], %f11;
	mov.u32 	%r276, %r28;
	@%p17 bra 	$L__BB1_13;
	or.b32  	%r276, %r5, 192;
	add.s32 	%r165, %r51, 128;
	mul.wide.u32 	%rd23, %r165, 4;
	add.s64 	%rd24, %rd1, %rd23;
	ld.global.nc.f32 	%f12, [%rd24];
	add.s32 	%r166, %r50, %r29;
	shl.b32 	%r167, %r166, 2;
	add.s32 	%r169, %r158, %r167;
	st.shared.f32 	[%r169+124], %f12;
$L__BB1_13:
	setp.lt.u32 	%p18, %r23, 192;
	@%p18 bra 	$L__BB1_15;
$L__BB1_14:
	shr.u32 	%r170, %r276, 2;
	mul.hi.u32 	%r171, %r170, 613566757;
	mul.lo.s32 	%r172, %r171, 28;
	sub.s32 	%r173, %r276, %r172;
	add.s32 	%r174, %r49, %r276;
	mul.wide.u32 	%rd25, %r174, 4;
	add.s64 	%rd26, %rd1, %rd25;
	ld.global.nc.f32 	%f13, [%rd26];
	add.s32 	%r175, %r50, %r173;
	mad.lo.s32 	%r176, %r171, 30, %r175;
	shl.b32 	%r177, %r176, 2;
	mov.u32 	%r178, shared_input;
	add.s32 	%r179, %r178, %r177;
	st.shared.f32 	[%r179+124], %f13;
	add.s32 	%r180, %r276, 64;
	shr.u32 	%r181, %r180, 2;
	mul.hi.u32 	%r182, %r181, 613566757;
	mul.lo.s32 	%r183, %r182, 28;
	sub.s32 	%r184, %r180, %r183;
	add.s32 	%r185, %r174, 64;
	mul.wide.u32 	%rd27, %r185, 4;
	add.s64 	%rd28, %rd1, %rd27;
	ld.global.nc.f32 	%f14, [%rd28];
	add.s32 	%r186, %r50, %r184;
	mad.lo.s32 	%r187, %r182, 30, %r186;
	shl.b32 	%r188, %r187, 2;
	add.s32 	%r189, %r178, %r188;
	st.shared.f32 	[%r189+124], %f14;
	add.s32 	%r190, %r276, 128;
	shr.u32 	%r191, %r190, 2;
	mul.hi.u32 	%r192, %r191, 613566757;
	mul.lo.s32 	%r193, %r192, 28;
	sub.s32 	%r194, %r190, %r193;
	add.s32 	%r195, %r174, 128;
	mul.wide.u32 	%rd29, %r195, 4;
	add.s64 	%rd30, %rd1, %rd29;
	ld.global.nc.f32 	%f15, [%rd30];
	add.s32 	%r196, %r50, %r194;
	mad.lo.s32 	%r197, %r192, 30, %r196;
	shl.b32 	%r198, %r197, 2;
	add.s32 	%r199, %r178, %r198;
	st.shared.f32 	[%r199+124], %f15;
	add.s32 	%r200, %r276, 192;
	shr.u32 	%r201, %r200, 2;
	mul.hi.u32 	%r202, %r201, 613566757;
	mul.lo.s32 	%r203, %r202, 28;
	sub.s32 	%r204, %r200, %r203;
	add.s32 	%r205, %r174, 192;
	mul.wide.u32 	%rd31, %r205, 4;
	add.s64 	%rd32, %rd1, %rd31;
	ld.global.nc.f32 	%f16, [%rd32];
	add.s32 	%r206, %r50, %r204;
	mad.lo.s32 	%r207, %r202, 30, %r206;
	shl.b32 	%r208, %r207, 2;
	add.s32 	%r209, %r178, %r208;
	st.shared.f32 	[%r209+124], %f16;
	add.s32 	%r276, %r276, 256;
	setp.lt.u32 	%p19, %r276, %r21;
	@%p19 bra 	$L__BB1_14;
$L__BB1_15:
	add.s32 	%r275, %r48, 14;
	setp.lt.u32 	%p20, %r48, 2;
	@%p20 bra 	$L__BB1_8;
	bra.uni 	$L__BB1_25;
$L__BB1_16:
	sub.s32 	%r82, %r20, %r18;
	mul.lo.s32 	%r30, %r82, 28;
	mul.lo.s32 	%r31, %r18, 28;
	mul.lo.s32 	%r83, %r19, 28;
	sub.s32 	%r84, %r83, %r5;
	mad.lo.s32 	%r85, %r17, -28, %r84;
	add.s32 	%r32, %r85, 83;
	and.b32  	%r33, %r32, 192;
	cvt.u16.u32 	%rs1, %r5;
	mul.lo.s16 	%rs2, %rs1, 37;
	shr.u16 	%rs3, %rs2, 9;
	cvt.u32.u16 	%r86, %rs3;
	and.b32  	%r87, %r86, 6;
	add.s32 	%r34, %r5, %r87;
	or.b32  	%r35, %r5, 64;
	cvt.u16.u32 	%rs4, %r35;
	mul.lo.s16 	%rs5, %rs4, 147;
	shr.u16 	%rs6, %rs5, 11;
	cvt.u32.u16 	%r88, %rs6;
	and.b32  	%r89, %r88, 14;
	add.s32 	%r36, %r35, %r89;
	or.b32  	%r37, %r5, 128;
	cvt.u16.u32 	%rs7, %r37;
	shr.u16 	%rs8, %rs7, 2;
	mul.lo.s16 	%rs9, %rs8, 37;
	shr.u16 	%rs10, %rs9, 7;
	and.b16  	%rs11, %rs10, 14;
	cvt.u32.u16 	%r90, %rs11;
	add.s32 	%r38, %r37, %r90;
	mov.u32 	%r272, %r4;
$L__BB1_17:
	mov.u32 	%r39, %r272;
	setp.ge.u32 	%p7, %r5, %r30;
	@%p7 bra 	$L__BB1_24;
	setp.eq.s32 	%p8, %r33, 192;
	add.s32 	%r91, %r16, %r39;
	mad.lo.s32 	%r40, %r91, 784, %r31;
	mul.lo.s32 	%r41, %r39, 90;
	mov.u32 	%r273, %r5;
	@%p8 bra 	$L__BB1_22;
	setp.eq.s32 	%p9, %r33, 0;
	add.s32 	%r42, %r40, %r5;
	mul.wide.u32 	%rd5, %r42, 4;
	add.s64 	%rd6, %rd1, %rd5;
	ld.global.nc.f32 	%f3, [%rd6];
	add.s32 	%r92, %r41, %r34;
	shl.b32 	%r93, %r92, 2;
	mov.u32 	%r94, shared_input;
	add.s32 	%r95, %r94, %r93;
	st.shared.f32 	[%r95+4], %f3;
	mov.u32 	%r273, %r35;
	@%p9 bra 	$L__BB1_22;
	setp.eq.s32 	%p10, %r33, 64;
	add.s32 	%r96, %r42, 64;
	mul.wide.u32 	%rd7, %r96, 4;
	add.s64 	%rd8, %rd1, %rd7;
	ld.global.nc.f32 	%f4, [%rd8];
	add.s32 	%r97, %r41, %r36;
	shl.b32 	%r98, %r97, 2;
	add.s32 	%r100, %r94, %r98;
	st.shared.f32 	[%r100+4], %f4;
	mov.u32 	%r273, %r37;
	@%p10 bra 	$L__BB1_22;
	or.b32  	%r273, %r5, 192;
	add.s32 	%r101, %r42, 128;
	mul.wide.u32 	%rd9, %r101, 4;
	add.s64 	%rd10, %rd1, %rd9;
	ld.global.nc.f32 	%f5, [%rd10];
	add.s32 	%r102, %r41, %r38;
	shl.b32 	%r103, %r102, 2;
	add.s32 	%r105, %r94, %r103;
	st.shared.f32 	[%r105+4], %f5;
$L__BB1_22:
	setp.lt.u32 	%p11, %r32, 192;
	@%p11 bra 	$L__BB1_24;
$L__BB1_23:
	shr.u32 	%r106, %r273, 2;
	mul.hi.u32 	%r107, %r106, 613566757;
	mul.lo.s32 	%r108, %r107, 28;
	sub.s32 	%r109, %r273, %r108;
	add.s32 	%r110, %r40, %r273;
	mul.wide.u32 	%rd11, %r110, 4;
	add.s64 	%rd12, %rd1, %rd11;
	ld.global.nc.f32 	%f6, [%rd12];
	add.s32 	%r111, %r41, %r109;
	mad.lo.s32 	%r112, %r107, 30, %r111;
	shl.b32 	%r113, %r112, 2;
	mov.u32 	%r114, shared_input;
	add.s32 	%r115, %r114, %r113;
	st.shared.f32 	[%r115+4], %f6;
	add.s32 	%r116, %r273, 64;
	shr.u32 	%r117, %r116, 2;
	mul.hi.u32 	%r118, %r117, 613566757;
	mul.lo.s32 	%r119, %r118, 28;
	sub.s32 	%r120, %r116, %r119;
	add.s32 	%r121, %r110, 64;
	mul.wide.u32 	%rd13, %r121, 4;
	add.s64 	%rd14, %rd1, %rd13;
	ld.global.nc.f32 	%f7, [%rd14];
	add.s32 	%r122, %r41, %r120;
	mad.lo.s32 	%r123, %r118, 30, %r122;
	shl.b32 	%r124, %r123, 2;
	add.s32 	%r125, %r114, %r124;
	st.shared.f32 	[%r125+4], %f7;
	add.s32 	%r126, %r273, 128;
	shr.u32 	%r127, %r126, 2;
	mul.hi.u32 	%r128, %r127, 613566757;
	mul.lo.s32 	%r129, %r128, 28;
	sub.s32 	%r130, %r126, %r129;
	add.s32 	%r131, %r110, 128;
	mul.wide.u32 	%rd15, %r131, 4;
	add.s64 	%rd16, %rd1, %rd15;
	ld.global.nc.f32 	%f8, [%rd16];
	add.s32 	%r132, %r41, %r130;
	mad.lo.s32 	%r133, %r128, 30, %r132;
	shl.b32 	%r134, %r133, 2;
	add.s32 	%r135, %r114, %r134;
	st.shared.f32 	[%r135+4], %f8;
	add.s32 	%r136, %r273, 192;
	shr.u32 	%r137, %r136, 2;
	mul.hi.u32 	%r138, %r137, 613566757;
	mul.lo.s32 	%r139, %r138, 28;
	sub.s32 	%r140, %r136, %r139;
	add.s32 	%r141, %r110, 192;
	mul.wide.u32 	%rd17, %r141, 4;
	add.s64 	%rd18, %rd1, %rd17;
	ld.global.nc.f32 	%f9, [%rd18];
	add.s32 	%r142, %r41, %r140;
	mad.lo.s32 	%r143, %r138, 30, %r142;
	shl.b32 	%r144, %r143, 2;
	add.s32 	%r145, %r114, %r144;
	st.shared.f32 	[%r145+4], %f9;
	add.s32 	%r273, %r273, 256;
	setp.lt.u32 	%p12, %r273, %r30;
	@%p12 bra 	$L__BB1_23;
$L__BB1_24:
	add.s32 	%r272, %r39, 14;
	setp.lt.u32 	%p13, %r39, 2;
	@%p13 bra 	$L__BB1_17;
$L__BB1_25:
	cvta.to.global.u64 	%rd33, %rd2;
	bar.sync 	0;
	shl.b32 	%r57, %r4, 1;
	mul.lo.s32 	%r210, %r1, 9216;
	or.b32  	%r211, %r210, %r5;
	mul.wide.u32 	%rd34, %r211, 4;
	add.s64 	%rd35, %rd33, %rd34;
	ld.global.nc.f32 	%f17, [%rd35];
	ld.global.nc.f32 	%f18, [%rd35+256];
	ld.global.nc.f32 	%f19, [%rd35+512];
	ld.global.nc.f32 	%f20, [%rd35+768];
	ld.global.nc.f32 	%f21, [%rd35+1024];
	ld.global.nc.f32 	%f22, [%rd35+1280];
	ld.global.nc.f32 	%f23, [%rd35+1536];
	ld.global.nc.f32 	%f24, [%rd35+1792];
	ld.global.nc.f32 	%f25, [%rd35+2048];
	shl.b32 	%r212, %r4, 3;
	mov.u32 	%r213, shared_input;
	add.s32 	%r214, %r213, %r212;
	ld.shared.v2.f32 	{%f26, %f27}, [%r214];
	fma.rn.f32 	%f28, %f26, %f17, 0f00000000;
	fma.rn.f32 	%f29, %f27, %f17, 0f00000000;
	fma.rn.f32 	%f30, %f27, %f18, %f28;
	ld.shared.v2.f32 	{%f31, %f32}, [%r214+8];
	fma.rn.f32 	%f33, %f31, %f18, %f29;
	fma.rn.f32 	%f34, %f31, %f19, %f30;
	fma.rn.f32 	%f35, %f32, %f19, %f33;
	ld.shared.v2.f32 	{%f36, %f37}, [%r214+120];
	fma.rn.f32 	%f38, %f36, %f20, %f34;
	fma.rn.f32 	%f39, %f37, %f20, %f35;
	fma.rn.f32 	%f40, %f37, %f21, %f38;
	ld.shared.v2.f32 	{%f41, %f42}, [%r214+128];
	fma.rn.f32 	%f43, %f41, %f21, %f39;
	fma.rn.f32 	%f44, %f41, %f22, %f40;
	fma.rn.f32 	%f45, %f42, %f22, %f43;
	ld.shared.v2.f32 	{%f46, %f47}, [%r214+240];
	fma.rn.f32 	%f48, %f46, %f23, %f44;
	fma.rn.f32 	%f49, %f47, %f23, %f45;
	fma.rn.f32 	%f50, %f47, %f24, %f48;
	ld.shared.v2.f32 	{%f51, %f52}, [%r214+248];
	fma.rn.f32 	%f53, %f51, %f24, %f49;
	fma.rn.f32 	%f54, %f51, %f25, %f50;
	fma.rn.f32 	%f55, %f52, %f25, %f53;
	ld.global.nc.f32 	%f56, [%rd35+2304];
	ld.global.nc.f32 	%f57, [%rd35+2560];
	ld.global.nc.f32 	%f58, [%rd35+2816];
	ld.global.nc.f32 	%f59, [%rd35+3072];
	ld.global.nc.f32 	%f60, [%rd35+3328];
	ld.global.nc.f32 	%f61, [%rd35+3584];
	ld.global.nc.f32 	%f62, [%rd35+3840];
	add.s32 	%r215, %r211, 1024;
	mul.wide.u32 	%rd36, %r215, 4;
	add.s64 	%rd37, %rd33, %rd36;
	ld.global.nc.f32 	%f63, [%rd37];
	add.s32 	%r216, %r211, 1088;
	mul.wide.u32 	%rd38, %r216, 4;
	add.s64 	%rd39, %rd33, %rd38;
	ld.global.nc.f32 	%f64, [%rd39];
	ld.shared.v2.f32 	{%f65, %f66}, [%r214+360];
	fma.rn.f32 	%f67, %f65, %f56, %f54;
	fma.rn.f32 	%f68, %f66, %f56, %f55;
	fma.rn.f32 	%f69, %f66, %f57, %f67;
	ld.shared.v2.f32 	{%f70, %f71}, [%r214+368];
	fma.rn.f32 	%f72, %f70, %f57, %f68;
	fma.rn.f32 	%f73, %f70, %f58, %f69;
	fma.rn.f32 	%f74, %f71, %f58, %f72;
	ld.shared.v2.f32 	{%f75, %f76}, [%r214+480];
	fma.rn.f32 	%f77, %f75, %f59, %f73;
	fma.rn.f32 	%f78, %f76, %f59, %f74;
	fma.rn.f32 	%f79, %f76, %f60, %f77;
	ld.shared.v2.f32 	{%f80, %f81}, [%r214+488];
	fma.rn.f32 	%f82, %f80, %f60, %f78;
	fma.rn.f32 	%f83, %f80, %f61, %f79;
	fma.rn.f32 	%f84, %f81, %f61, %f82;
	ld.shared.v2.f32 	{%f85, %f86}, [%r214+600];
	fma.rn.f32 	%f87, %f85, %f62, %f83;
	fma.rn.f32 	%f88, %f86, %f62, %f84;
	fma.rn.f32 	%f89, %f86, %f63, %f87;
	ld.shared.v2.f32 	{%f90, %f91}, [%r214+608];
	fma.rn.f32 	%f92, %f90, %f63, %f88;
	fma.rn.f32 	%f93, %f90, %f64, %f89;
	fma.rn.f32 	%f94, %f91, %f64, %f92;
	add.s32 	%r217, %r211, 1152;
	mul.wide.u32 	%rd40, %r217, 4;
	add.s64 	%rd41, %rd33, %rd40;
	ld.global.nc.f32 	%f95, [%rd41];
	ld.global.nc.f32 	%f96, [%rd41+256];
	ld.global.nc.f32 	%f97, [%rd41+512];
	ld.global.nc.f32 	%f98, [%rd41+768];
	ld.global.nc.f32 	%f99, [%rd41+1024];
	ld.global.nc.f32 	%f100, [%rd41+1280];
	ld.global.nc.f32 	%f101, [%rd41+1536];
	ld.global.nc.f32 	%f102, [%rd41+1792];
	ld.global.nc.f32 	%f103, [%rd41+2048];
	ld.shared.v2.f32 	{%f104, %f105}, [%r214+720];
	fma.rn.f32 	%f106, %f104, %f95, %f93;
	fma.rn.f32 	%f107, %f105, %f95, %f94;
	fma.rn.f32 	%f108, %f105, %f96, %f106;
	ld.shared.v2.f32 	{%f109, %f110}, [%r214+728];
	fma.rn.f32 	%f111, %f109, %f96, %f107;
	fma.rn.f32 	%f112, %f109, %f97, %f108;
	fma.rn.f32 	%f113, %f110, %f97, %f111;
	ld.shared.v2.f32 	{%f114, %f115}, [%r214+840];
	fma.rn.f32 	%f116, %f114, %f98, %f112;
	fma.rn.f32 	%f117, %f115, %f98, %f113;
	fma.rn.f32 	%f118, %f115, %f99, %f116;
	ld.shared.v2.f32 	{%f119, %f120}, [%r214+848];
	fma.rn.f32 	%f121, %f119, %f99, %f117;
	fma.rn.f32 	%f122, %f119, %f100, %f118;
	fma.rn.f32 	%f123, %f120, %f100, %f121;
	ld.shared.v2.f32 	{%f124, %f125}, [%r214+960];
	fma.rn.f32 	%f126, %f124, %f101, %f122;
	fma.rn.f32 	%f127, %f125, %f101, %f123;
	fma.rn.f32 	%f128, %f125, %f102, %f126;
	ld.shared.v2.f32 	{%f129, %f130}, [%r214+968];
	fma.rn.f32 	%f131, %f129, %f102, %f127;
	fma.rn.f32 	%f132, %f129, %f103, %f128;
	fma.rn.f32 	%f133, %f130, %f103, %f131;
	add.s32 	%r218, %r211, 1728;
	mul.wide.u32 	%rd42, %r218, 4;
	add.s64 	%rd43, %rd33, %rd42;
	ld.global.nc.f32 	%f134, [%rd43];
	ld.global.nc.f32 	%f135, [%rd43+256];
	ld.global.nc.f32 	%f136, [%rd43+512];
	ld.global.nc.f32 	%f137, [%rd43+768];
	ld.global.nc.f32 	%f138, [%rd43+1024];
	add.s32 	%r219, %r211, 2048;
	mul.wide.u32 	%rd44, %r219, 4;
	add.s64 	%rd45, %rd33, %rd44;
	ld.global.nc.f32 	%f139, [%rd45];
	add.s32 	%r220, %r211, 2112;
	mul.wide.u32 	%rd46, %r220, 4;
	add.s64 	%rd47, %rd33, %rd46;
	ld.global.nc.f32 	%f140, [%rd47];
	add.s32 	%r221, %r211, 2176;
	mul.wide.u32 	%rd48, %r221, 4;
	add.s64 	%rd49, %rd33, %rd48;
	ld.global.nc.f32 	%f141, [%rd49];
	add.s32 	%r222, %r211, 2240;
	mul.wide.u32 	%rd50, %r222, 4;
	add.s64 	%rd51, %rd33, %rd50;
	ld.global.nc.f32 	%f142, [%rd51];
	ld.shared.v2.f32 	{%f143, %f144}, [%r214+1080];
	fma.rn.f32 	%f145, %f143, %f134, %f132;
	fma.rn.f32 	%f146, %f144, %f134, %f133;
	fma.rn.f32 	%f147, %f144, %f135, %f145;
	ld.shared.v2.f32 	{%f148, %f149}, [%r214+1088];
	fma.rn.f32 	%f150, %f148, %f135, %f146;
	fma.rn.f32 	%f151, %f148, %f136, %f147;
	fma.rn.f32 	%f152, %f149, %f136, %f150;
	ld.shared.v2.f32 	{%f153, %f154}, [%r214+1200];
	fma.rn.f32 	%f155, %f153, %f137, %f151;
	fma.rn.f32 	%f156, %f154, %f137, %f152;
	fma.rn.f32 	%f157, %f154, %f138, %f155;
	ld.shared.v2.f32 	{%f158, %f159}, [%r214+1208];
	fma.rn.f32 	%f160, %f158, %f138, %f156;
	fma.rn.f32 	%f161, %f158, %f139, %f157;
	fma.rn.f32 	%f162, %f159, %f139, %f160;
	ld.shared.v2.f32 	{%f163, %f164}, [%r214+1320];
	fma.rn.f32 	%f165, %f163, %f140, %f161;
	fma.rn.f32 	%f166, %f164, %f140, %f162;
	fma.rn.f32 	%f167, %f164, %f141, %f165;
	ld.shared.v2.f32 	{%f168, %f169}, [%r214+1328];
	fma.rn.f32 	%f170, %f168, %f141, %f166;
	fma.rn.f32 	%f171, %f168, %f142, %f167;
	fma.rn.f32 	%f172, %f169, %f142, %f170;
	add.s32 	%r223, %r211, 2304;
	mul.wide.u32 	%rd52, %r223, 4;
	add.s64 	%rd53, %rd33, %rd52;
	ld.global.nc.f32 	%f173, [%rd53];
	ld.global.nc.f32 	%f174, [%rd53+256];
	ld.global.nc.f32 	%f175, [%rd53+512];
	ld.global.nc.f32 	%f176, [%rd53+768];
	ld.global.nc.f32 	%f177, [%rd53+1024];
	ld.global.nc.f32 	%f178, [%rd53+1280];
	ld.global.nc.f32 	%f179, [%rd53+1536];
	ld.global.nc.f32 	%f180, [%rd53+1792];
	ld.global.nc.f32 	%f181, [%rd53+2048];
	ld.shared.v2.f32 	{%f182, %f183}, [%r214+1440];
	fma.rn.f32 	%f184, %f182, %f173, %f171;
	fma.rn.f32 	%f185, %f183, %f173, %f172;
	fma.rn.f32 	%f186, %f183, %f174, %f184;
	ld.shared.v2.f32 	{%f187, %f188}, [%r214+1448];
	fma.rn.f32 	%f189, %f187, %f174, %f185;
	fma.rn.f32 	%f190, %f187, %f175, %f186;
	fma.rn.f32 	%f191, %f188, %f175, %f189;
	ld.shared.v2.f32 	{%f192, %f193}, [%r214+1560];
	fma.rn.f32 	%f194, %f192, %f176, %f190;
	fma.rn.f32 	%f195, %f193, %f176, %f191;
	fma.rn.f32 	%f196, %f193, %f177, %f194;
	ld.shared.v2.f32 	{%f197, %f198}, [%r214+1568];
	fma.rn.f32 	%f199, %f197, %f177, %f195;
	fma.rn.f32 	%f200, %f197, %f178, %f196;
	fma.rn.f32 	%f201, %f198, %f178, %f199;
	ld.shared.v2.f32 	{%f202, %f203}, [%r214+1680];
	fma.rn.f32 	%f204, %f202, %f179, %f200;
	fma.rn.f32 	%f205, %f203, %f179, %f201;
	fma.rn.f32 	%f206, %f203, %f180, %f204;
	ld.shared.v2.f32 	{%f207, %f208}, [%r214+1688];
	fma.rn.f32 	%f209, %f207, %f180, %f205;
	fma.rn.f32 	%f210, %f207, %f181, %f206;
	fma.rn.f32 	%f211, %f208, %f181, %f209;
	add.s32 	%r224, %r211, 2880;
	mul.wide.u32 	%rd54, %r224, 4;
	add.s64 	%rd55, %rd33, %rd54;
	ld.global.nc.f32 	%f212, [%rd55];
	ld.global.nc.f32 	%f213, [%rd55+256];
	ld.global.nc.f32 	%f214, [%rd55+512];
	add.s32 	%r225, %r211, 3072;
	mul.wide.u32 	%rd56, %r225, 4;
	add.s64 	%rd57, %rd33, %rd56;
	ld.global.nc.f32 	%f215, [%rd57];
	add.s32 	%r226, %r211, 3136;
	mul.wide.u32 	%rd58, %r226, 4;
	add.s64 	%rd59, %rd33, %rd58;
	ld.global.nc.f32 	%f216, [%rd59];
	add.s32 	%r227, %r211, 3200;
	mul.wide.u32 	%rd60, %r227, 4;
	add.s64 	%rd61, %rd33, %rd60;
	ld.global.nc.f32 	%f217, [%rd61];
	add.s32 	%r228, %r211, 3264;
	mul.wide.u32 	%rd62, %r228, 4;
	add.s64 	%rd63, %rd33, %rd62;
	ld.global.nc.f32 	%f218, [%rd63];
	add.s32 	%r229, %r211, 3328;
	mul.wide.u32 	%rd64, %r229, 4;
	add.s64 	%rd65, %rd33, %rd64;
	ld.global.nc.f32 	%f219, [%rd65];
	add.s32 	%r230, %r211, 3392;
	mul.wide.u32 	%rd66, %r230, 4;
	add.s64 	%rd67, %rd33, %rd66;
	ld.global.nc.f32 	%f220, [%rd67];
	ld.shared.v2.f32 	{%f221, %f222}, [%r214+1800];
	fma.rn.f32 	%f223, %f221, %f212, %f210;
	fma.rn.f32 	%f224, %f222, %f212, %f211;
	fma.rn.f32 	%f225, %f222, %f213, %f223;
	ld.shared.v2.f32 	{%f226, %f227}, [%r214+1808];
	fma.rn.f32 	%f228, %f226, %f213, %f224;
	fma.rn.f32 	%f229, %f226, %f214, %f225;
	fma.rn.f32 	%f230, %f227, %f214, %f228;
	ld.shared.v2.f32 	{%f231, %f232}, [%r214+1920];
	fma.rn.f32 	%f233, %f231, %f215, %f229;
	fma.rn.f32 	%f234, %f232, %f215, %f230;
	fma.rn.f32 	%f235, %f232, %f216, %f233;
	ld.shared.v2.f32 	{%f236, %f237}, [%r214+1928];
	fma.rn.f32 	%f238, %f236, %f216, %f234;
	fma.rn.f32 	%f239, %f236, %f217, %f235;
	fma.rn.f32 	%f240, %f237, %f217, %f238;
	ld.shared.v2.f32 	{%f241, %f242}, [%r214+2040];
	fma.rn.f32 	%f243, %f241, %f218, %f239;
	fma.rn.f32 	%f244, %f242, %f218, %f240;
	fma.rn.f32 	%f245, %f242, %f219, %f243;
	ld.shared.v2.f32 	{%f246, %f247}, [%r214+2048];
	fma.rn.f32 	%f248, %f246, %f219, %f244;
	fma.rn.f32 	%f249, %f246, %f220, %f245;
	fma.rn.f32 	%f250, %f247, %f220, %f248;
	add.s32 	%r231, %r211, 3456;
	mul.wide.u32 	%rd68, %r231, 4;
	add.s64 	%rd69, %rd33, %rd68;
	ld.global.nc.f32 	%f251, [%rd69];
	ld.global.nc.f32 	%f252, [%rd69+256];
	ld.global.nc.f32 	%f253, [%rd69+512];
	ld.global.nc.f32 	%f254, [%rd69+768];
	ld.global.nc.f32 	%f255, [%rd69+1024];
	ld.global.nc.f32 	%f256, [%rd69+1280];
	ld.global.nc.f32 	%f257, [%rd69+1536];
	ld.global.nc.f32 	%f258, [%rd69+1792];
	ld.global.nc.f32 	%f259, [%rd69+2048];
	ld.shared.v2.f32 	{%f260, %f261}, [%r214+2160];
	fma.rn.f32 	%f262, %f260, %f251, %f249;
	fma.rn.f32 	%f263, %f261, %f251, %f250;
	fma.rn.f32 	%f264, %f261, %f252, %f262;
	ld.shared.v2.f32 	{%f265, %f266}, [%r214+2168];
	fma.rn.f32 	%f267, %f265, %f252, %f263;
	fma.rn.f32 	%f268, %f265, %f253, %f264;
	fma.rn.f32 	%f269, %f266, %f253, %f267;
	ld.shared.v2.f32 	{%f270, %f271}, [%r214+2280];
	fma.rn.f32 	%f272, %f270, %f254, %f268;
	fma.rn.f32 	%f273, %f271, %f254, %f269;
	fma.rn.f32 	%f274, %f271, %f255, %f272;
	ld.shared.v2.f32 	{%f275, %f276}, [%r214+2288];
	fma.rn.f32 	%f277, %f275, %f255, %f273;
	fma.rn.f32 	%f278, %f275, %f256, %f274;
	fma.rn.f32 	%f279, %f276, %f256, %f277;
	ld.shared.v2.f32 	{%f280, %f281}, [%r214+2400];
	fma.rn.f32 	%f282, %f280, %f257, %f278;
	fma.rn.f32 	%f283, %f281, %f257, %f279;
	fma.rn.f32 	%f284, %f281, %f258, %f282;
	ld.shared.v2.f32 	{%f285, %f286}, [%r214+2408];
	fma.rn.f32 	%f287, %f285, %f258, %f283;
	fma.rn.f32 	%f288, %f285, %f259, %f284;
	fma.rn.f32 	%f289, %f286, %f259, %f287;
	add.s32 	%r232, %r211, 4032;
	mul.wide.u32 	%rd70, %r232, 4;
	add.s64 	%rd71, %rd33, %rd70;
	ld.global.nc.f32 	%f290, [%rd71];
	add.s32 	%r233, %r211, 4096;
	mul.wide.u32 	%rd72, %r233, 4;
	add.s64 	%rd73, %rd33, %rd72;
	ld.global.nc.f32 	%f291, [%rd73];
	add.s32 	%r234, %r211, 4160;
	mul.wide.u32 	%rd74, %r234, 4;
	add.s64 	%rd75, %rd33, %rd74;
	ld.global.nc.f32 	%f292, [%rd75];
	add.s32 	%r235, %r211, 4224;
	mul.wide.u32 	%rd76, %r235, 4;
	add.s64 	%rd77, %rd33, %rd76;
	ld.global.nc.f32 	%f293, [%rd77];
	add.s32 	%r236, %r211, 4288;
	mul.wide.u32 	%rd78, %r236, 4;
	add.s64 	%rd79, %rd33, %rd78;
	ld.global.nc.f32 	%f294, [%rd79];
	add.s32 	%r237, %r211, 4352;
	mul.wide.u32 	%rd80, %r237, 4;
	add.s64 	%rd81, %rd33, %rd80;
	ld.global.nc.f32 	%f295, [%rd81];
	add.s32 	%r238, %r211, 4416;
	mul.wide.u32 	%rd82, %r238, 4;
	add.s64 	%rd83, %rd33, %rd82;
	ld.global.nc.f32 	%f296, [%rd83];
	add.s32 	%r239, %r211, 4480;
	mul.wide.u32 	%rd84, %r239, 4;
	add.s64 	%rd85, %rd33, %rd84;
	ld.global.nc.f32 	%f297, [%rd85];
	add.s32 	%r240, %r211, 4544;
	mul.wide.u32 	%rd86, %r240, 4;
	add.s64 	%rd87, %rd33, %rd86;
	ld.global.nc.f32 	%f298, [%rd87];
	ld.shared.v2.f32 	{%f299, %f300}, [%r214+2520];
	fma.rn.f32 	%f301, %f299, %f290, %f288;
	fma.rn.f32 	%f302, %f300, %f290, %f289;
	fma.rn.f32 	%f303, %f300, %f291, %f301;
	ld.shared.v2.f32 	{%f304, %f305}, [%r214+2528];
	fma.rn.f32 	%f306, %f304, %f291, %f302;
	fma.rn.f32 	%f307, %f304, %f292, %f303;
	fma.rn.f32 	%f308, %f305, %f292, %f306;
	ld.shared.v2.f32 	{%f309, %f310}, [%r214+2640];
	fma.rn.f32 	%f311, %f309, %f293, %f307;
	fma.rn.f32 	%f312, %f310, %f293, %f308;
	fma.rn.f32 	%f313, %f310, %f294, %f311;
	ld.shared.v2.f32 	{%f314, %f315}, [%r214+2648];
	fma.rn.f32 	%f316, %f314, %f294, %f312;
	fma.rn.f32 	%f317, %f314, %f295, %f313;
	fma.rn.f32 	%f318, %f315, %f295, %f316;
	ld.shared.v2.f32 	{%f319, %f320}, [%r214+2760];
	fma.rn.f32 	%f321, %f319, %f296, %f317;
	fma.rn.f32 	%f322, %f320, %f296, %f318;
	fma.rn.f32 	%f323, %f320, %f297, %f321;
	ld.shared.v2.f32 	{%f324, %f325}, [%r214+2768];
	fma.rn.f32 	%f326, %f324, %f297, %f322;
	fma.rn.f32 	%f327, %f324, %f298, %f323;
	fma.rn.f32 	%f328, %f325, %f298, %f326;
	add.s32 	%r241, %r211, 4608;
	mul.wide.u32 	%rd88, %r241, 4;
	add.s64 	%rd89, %rd33, %rd88;
	ld.global.nc.f32 	%f329, [%rd89];
	ld.global.nc.f32 	%f330, [%rd89+256];
	ld.global.nc.f32 	%f331, [%rd89+512];
	ld.global.nc.f32 	%f332, [%rd89+768];
	ld.global.nc.f32 	%f333, [%rd89+1024];
	ld.global.nc.f32 	%f334, [%rd89+1280];
	ld.global.nc.f32 	%f335, [%rd89+1536];
	ld.global.nc.f32 	%f336, [%rd89+1792];
	add.s32 	%r242, %r211, 5120;
	mul.wide.u32 	%rd90, %r242, 4;
	add.s64 	%rd91, %rd33, %rd90;
	ld.global.nc.f32 	%f337, [%rd91];
	ld.shared.v2.f32 	{%f338, %f339}, [%r214+2880];
	fma.rn.f32 	%f340, %f338, %f329, %f327;
	fma.rn.f32 	%f341, %f339, %f329, %f328;
	fma.rn.f32 	%f342, %f339, %f330, %f340;
	ld.shared.v2.f32 	{%f343, %f344}, [%r214+2888];
	fma.rn.f32 	%f345, %f343, %f330, %f341;
	fma.rn.f32 	%f346, %f343, %f331, %f342;
	fma.rn.f32 	%f347, %f344, %f331, %f345;
	ld.shared.v2.f32 	{%f348, %f349}, [%r214+3000];
	fma.rn.f32 	%f350, %f348, %f332, %f346;
	fma.rn.f32 	%f351, %f349, %f332, %f347;
	fma.rn.f32 	%f352, %f349, %f333, %f350;
	ld.shared.v2.f32 	{%f353, %f354}, [%r214+3008];
	fma.rn.f32 	%f355, %f353, %f333, %f351;
	fma.rn.f32 	%f356, %f353, %f334, %f352;
	fma.rn.f32 	%f357, %f354, %f334, %f355;
	ld.shared.v2.f32 	{%f358, %f359}, [%r214+3120];
	fma.rn.f32 	%f360, %f358, %f335, %f356;
	fma.rn.f32 	%f361, %f359, %f335, %f357;
	fma.rn.f32 	%f362, %f359, %f336, %f360;
	ld.shared.v2.f32 	{%f363, %f364}, [%r214+3128];
	fma.rn.f32 	%f365, %f363, %f336, %f361;
	fma.rn.f32 	%f366, %f363, %f337, %f362;
	fma.rn.f32 	%f367, %f364, %f337, %f365;
	add.s32 	%r243, %r211, 5184;
	mul.wide.u32 	%rd92, %r243, 4;
	add.s64 	%rd93, %rd33, %rd92;
	ld.global.nc.f32 	%f368, [%rd93];
	ld.global.nc.f32 	%f369, [%rd93+256];
	ld.global.nc.f32 	%f370, [%rd93+512];
	ld.global.nc.f32 	%f371, [%rd93+768];
	ld.global.nc.f32 	%f372, [%rd93+1024];
	ld.global.nc.f32 	%f373, [%rd93+1280];
	ld.global.nc.f32 	%f374, [%rd93+1536];
	ld.global.nc.f32 	%f375, [%rd93+1792];
	ld.global.nc.f32 	%f376, [%rd93+2048];
	ld.shared.v2.f32 	{%f377, %f378}, [%r214+3240];
	fma.rn.f32 	%f379, %f377, %f368, %f366;
	fma.rn.f32 	%f380, %f378, %f368, %f367;
	fma.rn.f32 	%f381, %f378, %f369, %f379;
	ld.shared.v2.f32 	{%f382, %f383}, [%r214+3248];
	fma.rn.f32 	%f384, %f382, %f369, %f380;
	fma.rn.f32 	%f385, %f382, %f370, %f381;
	fma.rn.f32 	%f386, %f383, %f370, %f384;
	ld.shared.v2.f32 	{%f387, %f388}, [%r214+3360];
	fma.rn.f32 	%f389, %f387, %f371, %f385;
	fma.rn.f32 	%f390, %f388, %f371, %f386;
	fma.rn.f32 	%f391, %f388, %f372, %f389;
	ld.shared.v2.f32 	{%f392, %f393}, [%r214+3368];
	fma.rn.f32 	%f394, %f392, %f372, %f390;
	fma.rn.f32 	%f395, %f392, %f373, %f391;
	fma.rn.f32 	%f396, %f393, %f373, %f394;
	ld.shared.v2.f32 	{%f397, %f398}, [%r214+3480];
	fma.rn.f32 	%f399, %f397, %f374, %f395;
	fma.rn.f32 	%f400, %f398, %f374, %f396;
	fma.rn.f32 	%f401, %f398, %f375, %f399;
	ld.shared.v2.f32 	{%f402, %f403}, [%r214+3488];
	fma.rn.f32 	%f404, %f402, %f375, %f400;
	fma.rn.f32 	%f405, %f402, %f376, %f401;
	fma.rn.f32 	%f406, %f403, %f376, %f404;
	add.s32 	%r244, %r211, 5760;
	mul.wide.u32 	%rd94, %r244, 4;
	add.s64 	%rd95, %rd33, %rd94;
	ld.global.nc.f32 	%f407, [%rd95];
	ld.global.nc.f32 	%f408, [%rd95+256];
	ld.global.nc.f32 	%f409, [%rd95+512];
	ld.global.nc.f32 	%f410, [%rd95+768];
	ld.global.nc.f32 	%f411, [%rd95+1024];
	ld.global.nc.f32 	%f412, [%rd95+1280];
	add.s32 	%r245, %r211, 6144;
	mul.wide.u32 	%rd96, %r245, 4;
	add.s64 	%rd97, %rd33, %rd96;
	ld.global.nc.f32 	%f413, [%rd97];
	add.s32 	%r246, %r211, 6208;
	mul.wide.u32 	%rd98, %r246, 4;
	add.s64 	%rd99, %rd33, %rd98;
	ld.global.nc.f32 	%f414, [%rd99];
	add.s32 	%r247, %r211, 6272;
	mul.wide.u32 	%rd100, %r247, 4;
	add.s64 	%rd101, %rd33, %rd100;
	ld.global.nc.f32 	%f415, [%rd101];
	ld.shared.v2.f32 	{%f416, %f417}, [%r214+3600];
	fma.rn.f32 	%f418, %f416, %f407, %f405;
	fma.rn.f32 	%f419, %f417, %f407, %f406;
	fma.rn.f32 	%f420, %f417, %f408, %f418;
	ld.shared.v2.f32 	{%f421, %f422}, [%r214+3608];
	fma.rn.f32 	%f423, %f421, %f408, %f419;
	fma.rn.f32 	%f424, %f421, %f409, %f420;
	fma.rn.f32 	%f425, %f422, %f409, %f423;
	ld.shared.v2.f32 	{%f426, %f427}, [%r214+3720];
	fma.rn.f32 	%f428, %f426, %f410, %f424;
	fma.rn.f32 	%f429, %f427, %f410, %f425;
	fma.rn.f32 	%f430, %f427, %f411, %f428;
	ld.shared.v2.f32 	{%f431, %f432}, [%r214+3728];
	fma.rn.f32 	%f433, %f431, %f411, %f429;
	fma.rn.f32 	%f434, %f431, %f412, %f430;
	fma.rn.f32 	%f435, %f432, %f412, %f433;
	ld.shared.v2.f32 	{%f436, %f437}, [%r214+3840];
	fma.rn.f32 	%f438, %f436, %f413, %f434;
	fma.rn.f32 	%f439, %f437, %f413, %f435;
	fma.rn.f32 	%f440, %f437, %f414, %f438;
	ld.shared.v2.f32 	{%f441, %f442}, [%r214+3848];
	fma.rn.f32 	%f443, %f441, %f414, %f439;
	fma.rn.f32 	%f444, %f441, %f415, %f440;
	fma.rn.f32 	%f445, %f442, %f415, %f443;
	add.s32 	%r248, %r211, 6336;
	mul.wide.u32 	%rd102, %r248, 4;
	add.s64 	%rd103, %rd33, %rd102;
	ld.global.nc.f32 	%f446, [%rd103];
	ld.global.nc.f32 	%f447, [%rd103+256];
	ld.global.nc.f32 	%f448, [%rd103+512];
	ld.global.nc.f32 	%f449, [%rd103+768];
	ld.global.nc.f32 	%f450, [%rd103+1024];
	ld.global.nc.f32 	%f451, [%rd103+1280];
	ld.global.nc.f32 	%f452, [%rd103+1536];
	ld.global.nc.f32 	%f453, [%rd103+1792];
	ld.global.nc.f32 	%f454, [%rd103+2048];
	ld.shared.v2.f32 	{%f455, %f456}, [%r214+3960];
	fma.rn.f32 	%f457, %f455, %f446, %f444;
	fma.rn.f32 	%f458, %f456, %f446, %f445;
	fma.rn.f32 	%f459, %f456, %f447, %f457;
	ld.shared.v2.f32 	{%f460, %f461}, [%r214+3968];
	fma.rn.f32 	%f462, %f460, %f447, %f458;
	fma.rn.f32 	%f463, %f460, %f448, %f459;
	fma.rn.f32 	%f464, %f461, %f448, %f462;
	ld.shared.v2.f32 	{%f465, %f466}, [%r214+4080];
	fma.rn.f32 	%f467, %f465, %f449, %f463;
	fma.rn.f32 	%f468, %f466, %f449, %f464;
	fma.rn.f32 	%f469, %f466, %f450, %f467;
	ld.shared.v2.f32 	{%f470, %f471}, [%r214+4088];
	fma.rn.f32 	%f472, %f470, %f450, %f468;
	fma.rn.f32 	%f473, %f470, %f451, %f469;
	fma.rn.f32 	%f474, %f471, %f451, %f472;
	ld.shared.v2.f32 	{%f475, %f476}, [%r214+4200];
	fma.rn.f32 	%f477, %f475, %f452, %f473;
	fma.rn.f32 	%f478, %f476, %f452, %f474;
	fma.rn.f32 	%f479, %f476, %f453, %f477;
	ld.shared.v2.f32 	{%f480, %f481}, [%r214+4208];
	fma.rn.f32 	%f482, %f480, %f453, %f478;
	fma.rn.f32 	%f483, %f480, %f454, %f479;
	fma.rn.f32 	%f484, %f481, %f454, %f482;
	add.s32 	%r249, %r211, 6912;
	mul.wide.u32 	%rd104, %r249, 4;
	add.s64 	%rd105, %rd33, %rd104;
	ld.global.nc.f32 	%f485, [%rd105];
	ld.global.nc.f32 	%f486, [%rd105+256];
	ld.global.nc.f32 	%f487, [%rd105+512];
	ld.global.nc.f32 	%f488, [%rd105+768];
	add.s32 	%r250, %r211, 7168;
	mul.wide.u32 	%rd106, %r250, 4;
	add.s64 	%rd107, %rd33, %rd106;
	ld.global.nc.f32 	%f489, [%rd107];
	add.s32 	%r251, %r211, 7232;
	mul.wide.u32 	%rd108, %r251, 4;
	add.s64 	%rd109, %rd33, %rd108;
	ld.global.nc.f32 	%f490, [%rd109];
	add.s32 	%r252, %r211, 7296;
	mul.wide.u32 	%rd110, %r252, 4;
	add.s64 	%rd111, %rd33, %rd110;
	ld.global.nc.f32 	%f491, [%rd111];
	add.s32 	%r253, %r211, 7360;
	mul.wide.u32 	%rd112, %r253, 4;
	add.s64 	%rd113, %rd33, %rd112;
	ld.global.nc.f32 	%f492, [%rd113];
	add.s32 	%r254, %r211, 7424;
	mul.wide.u32 	%rd114, %r254, 4;
	add.s64 	%rd115, %rd33, %rd114;
	ld.global.nc.f32 	%f493, [%rd115];
	ld.shared.v2.f32 	{%f494, %f495}, [%r214+4320];
	fma.rn.f32 	%f496, %f494, %f485, %f483;
	fma.rn.f32 	%f497, %f495, %f485, %f484;
	fma.rn.f32 	%f498, %f495, %f486, %f496;
	ld.shared.v2.f32 	{%f499, %f500}, [%r214+4328];
	fma.rn.f32 	%f501, %f499, %f486, %f497;
	fma.rn.f32 	%f502, %f499, %f487, %f498;
	fma.rn.f32 	%f503, %f500, %f487, %f501;
	ld.shared.v2.f32 	{%f504, %f505}, [%r214+4440];
	fma.rn.f32 	%f506, %f504, %f488, %f502;
	fma.rn.f32 	%f507, %f505, %f488, %f503;
	fma.rn.f32 	%f508, %f505, %f489, %f506;
	ld.shared.v2.f32 	{%f509, %f510}, [%r214+4448];
	fma.rn.f32 	%f511, %f509, %f489, %f507;
	fma.rn.f32 	%f512, %f509, %f490, %f508;
	fma.rn.f32 	%f513, %f510, %f490, %f511;
	ld.shared.v2.f32 	{%f514, %f515}, [%r214+4560];
	fma.rn.f32 	%f516, %f514, %f491, %f512;
	fma.rn.f32 	%f517, %f515, %f491, %f513;
	fma.rn.f32 	%f518, %f515, %f492, %f516;
	ld.shared.v2.f32 	{%f519, %f520}, [%r214+4568];
	fma.rn.f32 	%f521, %f519, %f492, %f517;
	fma.rn.f32 	%f522, %f519, %f493, %f518;
	fma.rn.f32 	%f523, %f520, %f493, %f521;
	add.s32 	%r255, %r211, 7488;
	mul.wide.u32 	%rd116, %r255, 4;
	add.s64 	%rd117, %rd33, %rd116;
	ld.global.nc.f32 	%f524, [%rd117];
	ld.global.nc.f32 	%f525, [%rd117+256];
	ld.global.nc.f32 	%f526, [%rd117+512];
	ld.global.nc.f32 	%f527, [%rd117+768];
	ld.global.nc.f32 	%f528, [%rd117+1024];
	ld.global.nc.f32 	%f529, [%rd117+1280];
	ld.global.nc.f32 	%f530, [%rd117+1536];
	ld.global.nc.f32 	%f531, [%rd117+1792];
	ld.global.nc.f32 	%f532, [%rd117+2048];
	ld.shared.v2.f32 	{%f533, %f534}, [%r214+4680];
	fma.rn.f32 	%f535, %f533, %f524, %f522;
	fma.rn.f32 	%f536, %f534, %f524, %f523;
	fma.rn.f32 	%f537, %f534, %f525, %f535;
	ld.shared.v2.f32 	{%f538, %f539}, [%r214+4688];
	fma.rn.f32 	%f540, %f538, %f525, %f536;
	fma.rn.f32 	%f541, %f538, %f526, %f537;
	fma.rn.f32 	%f542, %f539, %f526, %f540;
	ld.shared.v2.f32 	{%f543, %f544}, [%r214+4800];
	fma.rn.f32 	%f545, %f543, %f527, %f541;
	fma.rn.f32 	%f546, %f544, %f527, %f542;
	fma.rn.f32 	%f547, %f544, %f528, %f545;
	ld.shared.v2.f32 	{%f548, %f549}, [%r214+4808];
	fma.rn.f32 	%f550, %f548, %f528, %f546;
	fma.rn.f32 	%f551, %f548, %f529, %f547;
	fma.rn.f32 	%f552, %f549, %f529, %f550;
	ld.shared.v2.f32 	{%f553, %f554}, [%r214+4920];
	fma.rn.f32 	%f555, %f553, %f530, %f551;
	fma.rn.f32 	%f556, %f554, %f530, %f552;
	fma.rn.f32 	%f557, %f554, %f531, %f555;
	ld.shared.v2.f32 	{%f558, %f559}, [%r214+4928];
	fma.rn.f32 	%f560, %f558, %f531, %f556;
	fma.rn.f32 	%f561, %f558, %f532, %f557;
	fma.rn.f32 	%f562, %f559, %f532, %f560;
	add.s32 	%r256, %r211, 8064;
	mul.wide.u32 	%rd118, %r256, 4;
	add.s64 	%rd119, %rd33, %rd118;
	ld.global.nc.f32 	%f563, [%rd119];
	ld.global.nc.f32 	%f564, [%rd119+256];
	add.s32 	%r257, %r211, 8192;
	mul.wide.u32 	%rd120, %r257, 4;
	add.s64 	%rd121, %rd33, %rd120;
	ld.global.nc.f32 	%f565, [%rd121];
	add.s32 	%r258, %r211, 8256;
	mul.wide.u32 	%rd122, %r258, 4;
	add.s64 	%rd123, %rd33, %rd122;
	ld.global.nc.f32 	%f566, [%rd123];
	add.s32 	%r259, %r211, 8320;
	mul.wide.u32 	%rd124, %r259, 4;
	add.s64 	%rd125, %rd33, %rd124;
	ld.global.nc.f32 	%f567, [%rd125];
	add.s32 	%r260, %r211, 8384;
	mul.wide.u32 	%rd126, %r260, 4;
	add.s64 	%rd127, %rd33, %rd126;
	ld.global.nc.f32 	%f568, [%rd127];
	add.s32 	%r261, %r211, 8448;
	mul.wide.u32 	%rd128, %r261, 4;
	add.s64 	%rd129, %rd33, %rd128;
	ld.global.nc.f32 	%f569, [%rd129];
	add.s32 	%r262, %r211, 8512;
	mul.wide.u32 	%rd130, %r262, 4;
	add.s64 	%rd131, %rd33, %rd130;
	ld.global.nc.f32 	%f570, [%rd131];
	add.s32 	%r263, %r211, 8576;
	mul.wide.u32 	%rd132, %r263, 4;
	add.s64 	%rd133, %rd33, %rd132;
	ld.global.nc.f32 	%f571, [%rd133];
	ld.shared.v2.f32 	{%f572, %f573}, [%r214+5040];
	fma.rn.f32 	%f574, %f572, %f563, %f561;
	fma.rn.f32 	%f575, %f573, %f563, %f562;
	fma.rn.f32 	%f576, %f573, %f564, %f574;
	ld.shared.v2.f32 	{%f577, %f578}, [%r214+5048];
	fma.rn.f32 	%f579, %f577, %f564, %f575;
	fma.rn.f32 	%f580, %f577, %f565, %f576;
	fma.rn.f32 	%f581, %f578, %f565, %f579;
	ld.shared.v2.f32 	{%f582, %f583}, [%r214+5160];
	fma.rn.f32 	%f584, %f582, %f566, %f580;
	fma.rn.f32 	%f585, %f583, %f566, %f581;
	fma.rn.f32 	%f586, %f583, %f567, %f584;
	ld.shared.v2.f32 	{%f587, %f588}, [%r214+5168];
	fma.rn.f32 	%f589, %f587, %f567, %f585;
	fma.rn.f32 	%f590, %f587, %f568, %f586;
	fma.rn.f32 	%f591, %f588, %f568, %f589;
	ld.shared.v2.f32 	{%f592, %f593}, [%r214+5280];
	fma.rn.f32 	%f594, %f592, %f569, %f590;
	fma.rn.f32 	%f595, %f593, %f569, %f591;
	fma.rn.f32 	%f596, %f593, %f570, %f594;
	ld.shared.v2.f32 	{%f597, %f598}, [%r214+5288];
	fma.rn.f32 	%f599, %f597, %f570, %f595;
	fma.rn.f32 	%f600, %f597, %f571, %f596;
	fma.rn.f32 	%f601, %f598, %f571, %f599;
	add.s32 	%r264, %r211, 8640;
	mul.wide.u32 	%rd134, %r264, 4;
	add.s64 	%rd135, %rd33, %rd134;
	ld.global.nc.f32 	%f602, [%rd135];
	ld.global.nc.f32 	%f603, [%rd135+256];
	ld.global.nc.f32 	%f604, [%rd135+512];
	ld.global.nc.f32 	%f605, [%rd135+768];
	ld.global.nc.f32 	%f606, [%rd135+1024];
	ld.global.nc.f32 	%f607, [%rd135+1280];
	ld.global.nc.f32 	%f608, [%rd135+1536];
	ld.global.nc.f32 	%f609, [%rd135+1792];
	ld.global.nc.f32 	%f610, [%rd135+2048];
	ld.shared.v2.f32 	{%f611, %f612}, [%r214+5400];
	fma.rn.f32 	%f613, %f611, %f602, %f600;
	fma.rn.f32 	%f614, %f612, %f602, %f601;
	fma.rn.f32 	%f615, %f612, %f603, %f613;
	ld.shared.v2.f32 	{%f616, %f617}, [%r214+5408];
	fma.rn.f32 	%f618, %f616, %f603, %f614;
	fma.rn.f32 	%f619, %f616, %f604, %f615;
	fma.rn.f32 	%f620, %f617, %f604, %f618;
	ld.shared.v2.f32 	{%f621, %f622}, [%r214+5520];
	fma.rn.f32 	%f623, %f621, %f605, %f619;
	fma.rn.f32 	%f624, %f622, %f605, %f620;
	fma.rn.f32 	%f625, %f622, %f606, %f623;
	ld.shared.v2.f32 	{%f626, %f627}, [%r214+5528];
	fma.rn.f32 	%f628, %f626, %f606, %f624;
	fma.rn.f32 	%f629, %f626, %f607, %f625;
	fma.rn.f32 	%f630, %f627, %f607, %f628;
	ld.shared.v2.f32 	{%f631, %f632}, [%r214+5640];
	fma.rn.f32 	%f633, %f631, %f608, %f629;
	fma.rn.f32 	%f634, %f632, %f608, %f630;
	fma.rn.f32 	%f635, %f632, %f609, %f633;
	ld.shared.v2.f32 	{%f636, %f637}, [%r214+5648];
	fma.rn.f32 	%f638, %f636, %f609, %f634;
	fma.rn.f32 	%f1, %f636, %f610, %f635;
	fma.rn.f32 	%f2, %f637, %f610, %f638;
	setp.gt.u32 	%p21, %r3, 895;
	@%p21 bra 	$L__BB1_27;
	mul.lo.s32 	%r265, %r2, 28;
	mad.lo.s32 	%r266, %r5, 784, %r265;
	add.s32 	%r267, %r266, %r57;
	cvta.to.global.u64 	%rd136, %rd3;
	mul.wide.u32 	%rd137, %r267, 4;
	add.s64 	%rd138, %rd136, %rd137;
	atom.global.add.f32 	%f639, [%rd138], %f1;
	atom.global.add.f32 	%f640, [%rd138+4], %f2;
$L__BB1_27:
	ret;

}


// ===== COMPILED SASS (sm_100) =====

	.target	sm_100

	.elftype	@"ET_EXEC"


//--------------------- .note.nv.tkinfo           --------------------------
	.section	.note.nv.tkinfo,"",@"SHT_NOTE"
	.sectionflags	@"SHF_NOTE_NV_TKINFO"
	.tkinfo
        /*0018*/ 	.word	0x00000002
        /*0030*/ 	.string	""
        /*0030*/ 	.string	"ptxas"
        /*0030*/ 	.string	"Cuda compilation tools, release 13.0, V13.0.88"
        /*0030*/ 	.string	"Build cuda_13.0.r13.0/compiler.36424714_0"
        /*0030*/ 	.string	"-arch sm_100 -m 64 "



//--------------------- .note.nv.cuinfo           --------------------------
	.section	.note.nv.cuinfo,"",@"SHT_NOTE"
	.sectionflags	@"SHF_NOTE_NV_CUINFO"
        /*0018*/ 	.short	0x0002
        /*001a*/ 	.short	0x0064
        /*001c*/ 	.short	0x0082
	.zero		2


//--------------------- .nv.info                  --------------------------
	.section	.nv.info,"",@"SHT_CUDA_INFO"
	.align	4


	//----- nvinfo : EIATTR_REGCOUNT
	.align		4
        /*0000*/ 	.byte	0x04, 0x2f
        /*0002*/ 	.short	(.L_1 - .L_0)
	.align		4
.L_0:
        /*0004*/ 	.word	index@(default_function_kernel0)
        /*0008*/ 	.word	0x00000028


	//----- nvinfo : EIATTR_FRAME_SIZE
	.align		4
.L_1:
        /*000c*/ 	.byte	0x04, 0x11
        /*000e*/ 	.short	(.L_3 - .L_2)
	.align		4
.L_2:
        /*0010*/ 	.word	index@(default_function_kernel0)
        /*0014*/ 	.word	0x00000000


	//----- nvinfo : EIATTR_REGCOUNT
	.align		4
.L_3:
        /*0018*/ 	.byte	0x04, 0x2f
        /*001a*/ 	.short	(.L_5 - .L_4)
	.align		4
.L_4:
        /*001c*/ 	.word	index@(_Z6conv2dPfPKfS_)
        /*0020*/ 	.word	0x00000020


	//----- nvinfo : EIATTR_FRAME_SIZE
	.align		4
.L_5:
        /*0024*/ 	.byte	0x04, 0x11
        /*0026*/ 	.short	(.L_7 - .L_6)
	.align		4
.L_6:
        /*0028*/ 	.word	index@(_Z6conv2dPfPKfS_)
        /*002c*/ 	.word	0x00000000


	//----- nvinfo : EIATTR_MIN_STACK_SIZE
	.align		4
.L_7:
        /*0030*/ 	.byte	0x04, 0x12
        /*0032*/ 	.short	(.L_9 - .L_8)
	.align		4
.L_8:
        /*0034*/ 	.word	index@(_Z6conv2dPfPKfS_)
        /*0038*/ 	.word	0x00000000


	//----- nvinfo : EIATTR_MIN_STACK_SIZE
	.align		4
.L_9:
        /*003c*/ 	.byte	0x04, 0x12
        /*003e*/ 	.short	(.L_11 - .L_10)
	.align		4
.L_10:
        /*0040*/ 	.word	index@(default_function_kernel0)
        /*0044*/ 	.word	0x00000000
.L_11:


//--------------------- .nv.compat                --------------------------
	.section	.nv.compat,"",@"SHT_CUDA_COMPAT_INFO"
	.align	4
        /*0000*/ 	.byte	0x02, 0x09, 0x00, 0x00, 0x02, 0x02, 0x01, 0x00, 0x02, 0x05, 0x05, 0x00, 0x03, 0x07, 0x01, 0x01
        /*0010*/ 	.byte	0x02, 0x03, 0x00, 0x00, 0x02, 0x06, 0x01, 0x00, 0x04, 0x0b, 0x08, 0x00, 0x09, 0x00, 0x00, 0x00
        /*0020*/ 	.byte	0x00, 0x00, 0x00, 0x00


//--------------------- .nv.info._Z6conv2dPfPKfS_ --------------------------
	.section	.nv.info._Z6conv2dPfPKfS_,"",@"SHT_CUDA_INFO"
	.sectionflags	@""
	.align	4


	//----- nvinfo : EIATTR_CUDA_API_VERSION
	.align		4
        /*0000*/ 	.byte	0x04, 0x37
        /*0002*/ 	.short	(.L_13 - .L_12)
.L_12:
        /*0004*/ 	.word	0x00000082


	//----- nvinfo : EIATTR_KPARAM_INFO
	.align		4
.L_13:
        /*0008*/ 	.byte	0x04, 0x17
        /*000a*/ 	.short	(.L_15 - .L_14)
.L_14:
        /*000c*/ 	.word	0x00000000
        /*0010*/ 	.short	0x0002
        /*0012*/ 	.short	0x0010
        /*0014*/ 	.byte	0x00, 0xf5, 0x21, 0x00


	//----- nvinfo : EIATTR_KPARAM_INFO
	.align		4
.L_15:
        /*0018*/ 	.byte	0x04, 0x17
        /*001a*/ 	.short	(.L_17 - .L_16)
.L_16:
        /*001c*/ 	.word	0x00000000
        /*0020*/ 	.short	0x0001
        /*0022*/ 	.short	0x0008
        /*0024*/ 	.byte	0x00, 0xf5, 0x21, 0x00


	//----- nvinfo : EIATTR_KPARAM_INFO
	.align		4
.L_17:
        /*0028*/ 	.byte	0x04, 0x17
        /*002a*/ 	.short	(.L_19 - .L_18)
.L_18:
        /*002c*/ 	.word	0x00000000
        /*0030*/ 	.short	0x0000
        /*0032*/ 	.short	0x0000
        /*0034*/ 	.byte	0x00, 0xf5, 0x21, 0x00


	//----- nvinfo : EIATTR_SPARSE_MMA_MASK
	.align		4
.L_19:
        /*0038*/ 	.byte	0x03, 0x50
        /*003a*/ 	.short	0x0000


	//----- nvinfo : EIATTR_MAXREG_COUNT
	.align		4
        /*003c*/ 	.byte	0x03, 0x1b
        /*003e*/ 	.short	0x00ff


	//----- nvinfo : EIATTR_NUM_BARRIERS
	.align		4
        /*0040*/ 	.byte	0x02, 0x4c
        /*0042*/ 	.byte	0x01
	.zero		1


	//----- nvinfo : EIATTR_MERCURY_ISA_VERSION
	.align		4
        /*0044*/ 	.byte	0x03, 0x5f
        /*0046*/ 	.short	0x0101


	//----- nvinfo : EIATTR_VRC_CTA_INIT_COUNT
	.align		4
        /*0048*/ 	.byte	0x02, 0x4a
	.zero		1
	.zero		1


	//----- nvinfo : EIATTR_EXIT_INSTR_OFFSETS
	.align		4
        /*004c*/ 	.byte	0x04, 0x1c
        /*004e*/ 	.short	(.L_21 - .L_20)


	//   ....[0]....
.L_20:
        /*0050*/ 	.word	0x00003bc0


	//   ....[1]....
        /*0054*/ 	.word	0x00003d10


	//----- nvinfo : EIATTR_CRS_STACK_SIZE
	.align		4
.L_21:
        /*0058*/ 	.byte	0x04, 0x1e
        /*005a*/ 	.short	(.L_23 - .L_22)
.L_22:
        /*005c*/ 	.word	0x00000000


	//----- nvinfo : EIATTR_CBANK_PARAM_SIZE
	.align		4
.L_23:
        /*0060*/ 	.byte	0x03, 0x19
        /*0062*/ 	.short	0x0018


	//----- nvinfo : EIATTR_PARAM_CBANK
	.align		4
        /*0064*/ 	.byte	0x04, 0x0a
        /*0066*/ 	.short	(.L_25 - .L_24)
	.align		4
.L_24:
        /*0068*/ 	.word	index@(.nv.constant0._Z6conv2dPfPKfS_)
        /*006c*/ 	.short	0x0380
        /*006e*/ 	.short	0x0018


	//----- nvinfo : EIATTR_SW_WAR
	.align		4
.L_25:
        /*0070*/ 	.byte	0x04, 0x36
        /*0072*/ 	.short	(.L_27 - .L_26)
.L_26:
        /*0074*/ 	.word	0x00000008
.L_27:


//--------------------- .nv.info.default_function_kernel0 --------------------------
	.section	.nv.info.default_function_kernel0,"",@"SHT_CUDA_INFO"
	.sectionflags	@""
	.align	4


	//----- nvinfo : EIATTR_CUDA_API_VERSION
	.align		4
        /*0000*/ 	.byte	0x04, 0x37
        /*0002*/ 	.short	(.L_29 - .L_28)
.L_28:
        /*0004*/ 	.word	0x00000082


	//----- nvinfo : EIATTR_KPARAM_INFO
	.align		4
.L_29:
        /*0008*/ 	.byte	0x04, 0x17
        /*000a*/ 	.short	(.L_31 - .L_30)
.L_30:
        /*000c*/ 	.word	0x00000000
        /*0010*/ 	.short	0x0002
        /*0012*/ 	.short	0x0010
        /*0014*/ 	.byte	0x00, 0xf5, 0x21, 0x00


	//----- nvinfo : EIATTR_KPARAM_INFO
	.align		4
.L_31:
        /*0018*/ 	.byte	0x04, 0x17
        /*001a*/ 	.short	(.L_33 - .L_32)
.L_32:
        /*001c*/ 	.word	0x00000000
        /*0020*/ 	.short	0x0001
        /*0022*/ 	.short	0x0008
        /*0024*/ 	.byte	0x00, 0xf5, 0x21, 0x00


	//----- nvinfo : EIATTR_KPARAM_INFO
	.align		4
.L_33:
        /*0028*/ 	.byte	0x04, 0x17
        /*002a*/ 	.short	(.L_35 - .L_34)
.L_34:
        /*002c*/ 	.word	0x00000000
        /*0030*/ 	.short	0x0000
        /*0032*/ 	.short	0x0000
        /*0034*/ 	.byte	0x00, 0xf5, 0x21, 0x00


	//----- nvinfo : EIATTR_SPARSE_MMA_MASK
	.align		4
.L_35:
        /*0038*/ 	.byte	0x03, 0x50
        /*003a*/ 	.short	0x0000


	//----- nvinfo : EIATTR_MAXREG_COUNT
	.align		4
        /*003c*/ 	.byte	0x03, 0x1b
        /*003e*/ 	.short	0x00ff


	//----- nvinfo : EIATTR_NUM_BARRIERS
	.align		4
        /*0040*/ 	.byte	0x02, 0x4c
        /*0042*/ 	.byte	0x01
	.zero		1


	//----- nvinfo : EIATTR_MERCURY_ISA_VERSION
	.align		4
        /*0044*/ 	.byte	0x03, 0x5f
        /*0046*/ 	.short	0x0101


	//----- nvinfo : EIATTR_VRC_CTA_INIT_COUNT
	.align		4
        /*0048*/ 	.byte	0x02, 0x4a
	.zero		1
	.zero		1


	//----- nvinfo : EIATTR_EXIT_INSTR_OFFSETS
	.align		4
        /*004c*/ 	.byte	0x04, 0x1c
        /*004e*/ 	.short	(.L_37 - .L_36)


	//   ....[0]....
.L_36:
        /*0050*/ 	.word	0x00002ec0


	//----- nvinfo : EIATTR_CRS_STACK_SIZE
	.align		4
.L_37:
        /*0054*/ 	.byte	0x04, 0x1e
        /*0056*/ 	.short	(.L_39 - .L_38)
.L_38:
        /*0058*/ 	.word	0x00000000


	//----- nvinfo : EIATTR_CBANK_PARAM_SIZE
	.align		4
.L_39:
        /*005c*/ 	.byte	0x03, 0x19
        /*005e*/ 	.short	0x0018


	//----- nvinfo : EIATTR_PARAM_CBANK
	.align		4
        /*0060*/ 	.byte	0x04, 0x0a
        /*0062*/ 	.short	(.L_41 - .L_40)
	.align		4
.L_40:
        /*0064*/ 	.word	index@(.nv.constant0.default_function_kernel0)
        /*0068*/ 	.short	0x0380
        /*006a*/ 	.short	0x0018


	//----- nvinfo : EIATTR_SW_WAR
	.align		4
.L_41:
        /*006c*/ 	.byte	0x04, 0x36
        /*006e*/ 	.short	(.L_43 - .L_42)
.L_42:
        /*0070*/ 	.word	0x00000008
.L_43:


//--------------------- .nv.callgraph             --------------------------
	.section	.nv.callgraph,"",@"SHT_CUDA_CALLGRAPH"
	.align	4
	.sectionentsize	8
	.align		4
        /*0000*/ 	.word	0x00000000
	.align		4
        /*0004*/ 	.word	0xffffffff
	.align		4
        /*0008*/ 	.word	0x00000000
	.align		4
        /*000c*/ 	.word	0xfffffffe
	.align		4
        /*0010*/ 	.word	0x00000000
	.align		4
        /*0014*/ 	.word	0xfffffffd
	.align		4
        /*0018*/ 	.word	0x00000000
	.align		4
        /*001c*/ 	.word	0xfffffffc


//--------------------- .text._Z6conv2dPfPKfS_    --------------------------
	.section	.text._Z6conv2dPfPKfS_,"ax",@progbits
	.align	128
        .global         _Z6conv2dPfPKfS_
        .type           _Z6conv2dPfPKfS_,@function
        .size           _Z6conv2dPfPKfS_,(.L_x_60 - _Z6conv2dPfPKfS_)
        .other          _Z6conv2dPfPKfS_,@"STO_CUDA_ENTRY STV_DEFAULT"
_Z6conv2dPfPKfS_:
.text._Z6conv2dPfPKfS_:
[----:B------:R-:W-:Y:S08]  /*0000*/  LDC R1, c[0x0][0x37c] ;  /* 0x0000df00ff017b82 */ /* 0x000ff00000000800 */
[----:B------:R-:W0:Y:S01]  /*0010*/  LDC R3, c[0x0][0x360] ;  /* 0x0000d800ff037b82 */ /* 0x000e220000000800 */
[----:B------:R-:W1:Y:S01]  /*0020*/  S2R R16, SR_TID.X ;  /* 0x0000000000107919 */ /* 0x000e620000002100 */
[----:B------:R-:W-:Y:S01]  /*0030*/  BSSY.RECONVERGENT B0, `(.L_x_0) ;  /* 0x000002d000007945 */ /* 0x000fe20003800200 */
[----:B------:R-:W2:Y:S01]  /*0040*/  S2R R8, SR_CTAID.X ;  /* 0x0000000000087919 */ /* 0x000ea20000002500 */
[----:B0-----:R-:W0:Y:S01]  /*0050*/  I2F.U32.RP R6, R3 ;  /* 0x0000000300067306 */ /* 0x001e220000209000 */
[----:B------:R-:W-:-:S02]  /*0060*/  ISETP.NE.U32.AND P2, PT, R3, RZ, PT ;  /* 0x000000ff0300720c */ /* 0x000fc40003f45070 */
[----:B-1----:R-:W-:-:S04]  /*0070*/  IADD3 R0, PT, PT, R16, R3, RZ ;  /* 0x0000000310007210 */ /* 0x002fc80007ffe0ff */
[C---:B------:R-:W-:Y:S01]  /*0080*/  ISETP.GE.U32.AND P0, PT, R0.reuse, 0x5a0, PT ;  /* 0x000005a00000780c */ /* 0x040fe20003f06070 */
[----:B0-----:R-:W0:Y:S01]  /*0090*/  MUFU.RCP R6, R6 ;  /* 0x0000000600067308 */ /* 0x001e220000001000 */
[----:B------:R-:W-:Y:S02]  /*00a0*/  VIMNMX.U32 R7, PT, PT, R0, 0x5a0, !PT ;  /* 0x000005a000077848 */ /* 0x000fe40007fe0000 */
[----:B0-----:R-:W-:-:S05]  /*00b0*/  IADD3 R4, PT, PT, R6, 0xffffffe, RZ ;  /* 0x0ffffffe06047810 */ /* 0x001fca0007ffe0ff */
[----:B------:R0:W1:Y:S02]  /*00c0*/  F2I.FTZ.U32.TRUNC.NTZ R5, R4 ;  /* 0x0000000400057305 */ /* 0x000064000021f000 */
[----:B0-----:R-:W-:Y:S01]  /*00d0*/  HFMA2 R4, -RZ, RZ, 0, 0 ;  /* 0x00000000ff047431 */ /* 0x001fe200000001ff */
[----:B-1----:R-:W-:-:S05]  /*00e0*/  IADD3 R2, PT, PT, RZ, -R5, RZ ;  /* 0x80000005ff027210 */ /* 0x002fca0007ffe0ff */
[----:B------:R-:W-:Y:S01]  /*00f0*/  IMAD R9, R2, R3, RZ ;  /* 0x0000000302097224 */ /* 0x000fe200078e02ff */
[----:B------:R-:W-:-:S03]  /*0100*/  SEL R2, RZ, 0x1, P0 ;  /* 0x00000001ff027807 */ /* 0x000fc60000000000 */
[----:B------:R-:W-:Y:S01]  /*0110*/  IMAD.HI.U32 R5, R5, R9, R4 ;  /* 0x0000000905057227 */ /* 0x000fe200078e0004 */
[----:B------:R-:W-:-:S05]  /*0120*/  IADD3 R0, PT, PT, R7, -R0, -R2 ;  /* 0x8000000007007210 */ /* 0x000fca0007ffe802 */
[----:B------:R-:W-:-:S05]  /*0130*/  IMAD.HI.U32 R5, R5, R0, RZ ;  /* 0x0000000005057227 */ /* 0x000fca00078e00ff */
[----:B------:R-:W-:-:S05]  /*0140*/  IADD3 R4, PT, PT, -R5, RZ, RZ ;  /* 0x000000ff05047210 */ /* 0x000fca0007ffe1ff */
[----:B------:R-:W-:Y:S01]  /*0150*/  IMAD R0, R3, R4, R0 ;  /* 0x0000000403007224 */ /* 0x000fe200078e0200 */
[----:B------:R-:W-:-:S04]  /*0160*/  MOV R4, R16 ;  /* 0x0000001000047202 */ /* 0x000fc80000000f00 */
[----:B------:R-:W-:-:S13]  /*0170*/  ISETP.GE.U32.AND P0, PT, R0, R3, PT ;  /* 0x000000030000720c */ /* 0x000fda0003f06070 */
[-C--:B------:R-:W-:Y:S02]  /*0180*/  @P0 IADD3 R0, PT, PT, R0, -R3.reuse, RZ ;  /* 0x8000000300000210 */ /* 0x080fe40007ffe0ff */
[----:B------:R-:W-:Y:S02]  /*0190*/  @P0 IADD3 R5, PT, PT, R5, 0x1, RZ ;  /* 0x0000000105050810 */ /* 0x000fe40007ffe0ff */
[----:B------:R-:W-:-:S13]  /*01a0*/  ISETP.GE.U32.AND P1, PT, R0, R3, PT ;  /* 0x000000030000720c */ /* 0x000fda0003f26070 */
[----:B------:R-:W-:Y:S02]  /*01b0*/  @P1 IADD3 R5, PT, PT, R5, 0x1, RZ ;  /* 0x0000000105051810 */ /* 0x000fe40007ffe0ff */
[----:B------:R-:W-:-:S04]  /*01c0*/  @!P2 LOP3.LUT R5, RZ, R3, RZ, 0x33, !PT ;  /* 0x00000003ff05a212 */ /* 0x000fc800078e33ff */
[----:B------:R-:W-:-:S04]  /*01d0*/  IADD3 R2, PT, PT, R2, R5, RZ ;  /* 0x0000000502027210 */ /* 0x000fc80007ffe0ff */
[C---:B------:R-:W-:Y:S02]  /*01e0*/  LOP3.LUT R0, R2.reuse, 0x3, RZ, 0xc0, !PT ;  /* 0x0000000302007812 */ /* 0x040fe400078ec0ff */
[----:B------:R-:W-:Y:S02]  /*01f0*/  ISETP.GE.U32.AND P1, PT, R2, 0x3, PT ;  /* 0x000000030200780c */ /* 0x000fe40003f26070 */
[----:B------:R-:W-:Y:S01]  /*0200*/  ISETP.NE.AND P0, PT, R0, 0x3, PT ;  /* 0x000000030000780c */ /* 0x000fe20003f05270 */
[----:B--2---:R-:W-:-:S12]  /*0210*/  IMAD.HI.U32 R0, R8, -0x6db6db6d, RZ ;  /* 0x9249249308007827 */ /* 0x004fd800078e00ff */
[----:B------:R-:W-:Y:S05]  /*0220*/  @!P0 BRA `(.L_x_1) ;  /* 0x0000000000348947 */ /* 0x000fea0003800000 */
[----:B------:R-:W0:Y:S01]  /*0230*/  S2R R7, SR_CgaCtaId ;  /* 0x0000000000077919 */ /* 0x000e220000008800 */
[----:B------:R-:W-:Y:S02]  /*0240*/  MOV R4, 0x400 ;  /* 0x0000040000047802 */ /* 0x000fe40000000f00 */
[----:B------:R-:W-:Y:S02]  /*0250*/  IADD3 R2, PT, PT, R2, 0x1, RZ ;  /* 0x0000000102027810 */ /* 0x000fe40007ffe0ff */
[----:B------:R-:W-:Y:S02]  /*0260*/  MOV R5, RZ ;  /* 0x000000ff00057202 */ /* 0x000fe40000000f00 */
[----:B------:R-:W-:Y:S02]  /*0270*/  LOP3.LUT R2, R2, 0x3, RZ, 0xc0, !PT ;  /* 0x0000000302027812 */ /* 0x000fe400078ec0ff */
[----:B0-----:R-:W-:Y:S02]  /*0280*/  LEA R7, R7, R4, 0x18 ;  /* 0x0000000407077211 */ /* 0x001fe400078ec0ff */
[----:B------:R-:W-:-:S07]  /*0290*/  MOV R4, R16 ;  /* 0x0000001000047202 */ /* 0x000fce0000000f00 */
.L_x_2:
[----:B------:R-:W-:Y:S02]  /*02a0*/  LEA R6, R4, R7, 0x2 ;  /* 0x0000000704067211 */ /* 0x000fe400078e10ff */
[----:B------:R-:W-:Y:S02]  /*02b0*/  IADD3 R5, PT, PT, R5, 0x1, RZ ;  /* 0x0000000105057810 */ /* 0x000fe40007ffe0ff */
[----:B------:R-:W-:Y:S01]  /*02c0*/  IADD3 R4, PT, PT, R3, R4, RZ ;  /* 0x0000000403047210 */ /* 0x000fe20007ffe0ff */
[----:B------:R0:W-:Y:S01]  /*02d0*/  STS [R6], RZ ;  /* 0x000000ff06007388 */ /* 0x0001e20000000800 */
[----:B------:R-:W-:-:S13]  /*02e0*/  ISETP.NE.AND P0, PT, R5, R2, PT ;  /* 0x000000020500720c */ /* 0x000fda0003f05270 */
[----:B0-----:R-:W-:Y:S05]  /*02f0*/  @P0 BRA `(.L_x_2) ;  /* 0xfffffffc00e80947 */ /* 0x001fea000383ffff */
.L_x_1:
[----:B------:R-:W-:Y:S05]  /*0300*/  BSYNC.RECONVERGENT B0 ;  /* 0x0000000000007941 */ /* 0x000fea0003800200 */
.L_x_0:
[----:B------:R-:W-:Y:S04]  /*0310*/  BSSY.RECONVERGENT B0, `(.L_x_3) ;  /* 0x0000010000007945 */ /* 0x000fe80003800200 */
[----:B------:R-:W-:Y:S05]  /*0320*/  @!P1 BRA `(.L_x_4) ;  /* 0x0000000000389947 */ /* 0x000fea0003800000 */
[----:B------:R-:W0:Y:S01]  /*0330*/  S2R R5, SR_CgaCtaId ;  /* 0x0000000000057919 */ /* 0x000e220000008800 */
[----:B------:R-:W-:-:S04]  /*0340*/  MOV R2, 0x400 ;  /* 0x0000040000027802 */ /* 0x000fc80000000f00 */
[----:B0-----:R-:W-:-:S07]  /*0350*/  LEA R7, R5, R2, 0x18 ;  /* 0x0000000205077211 */ /* 0x001fce00078ec0ff */
.L_x_5:
[----:B0-----:R-:W-:Y:S02]  /*0360*/  LEA R10, R4, R7, 0x2 ;  /* 0x00000007040a7211 */ /* 0x001fe400078e10ff */
[C---:B------:R-:W-:Y:S02]  /*0370*/  LEA R4, R3.reuse, R4, 0x2 ;  /* 0x0000000403047211 */ /* 0x040fe400078e10ff */
[C---:B------:R-:W-:Y:S01]  /*0380*/  LEA R2, R3.reuse, R10, 0x2 ;  /* 0x0000000a03027211 */ /* 0x040fe200078e10ff */
[----:B------:R0:W-:Y:S01]  /*0390*/  STS [R10], RZ ;  /* 0x000000ff0a007388 */ /* 0x0001e20000000800 */
[----:B------:R-:W-:Y:S02]  /*03a0*/  ISETP.GE.U32.AND P0, PT, R4, 0x5a0, PT ;  /* 0x000005a00400780c */ /* 0x000fe40003f06070 */
[C---:B------:R-:W-:Y:S01]  /*03b0*/  LEA R6, R3.reuse, R2, 0x2 ;  /* 0x0000000203067211 */ /* 0x040fe200078e10ff */
[----:B------:R0:W-:Y:S03]  /*03c0*/  STS [R2], RZ ;  /* 0x000000ff02007388 */ /* 0x0001e60000000800 */
[----:B------:R-:W-:Y:S01]  /*03d0*/  LEA R5, R3, R6, 0x2 ;  /* 0x0000000603057211 */ /* 0x000fe200078e10ff */
[----:B------:R0:W-:Y:S04]  /*03e0*/  STS [R6], RZ ;  /* 0x000000ff06007388 */ /* 0x0001e80000000800 */
[----:B------:R0:W-:Y:S02]  /*03f0*/  STS [R5], RZ ;  /* 0x000000ff05007388 */ /* 0x0001e40000000800 */
[----:B------:R-:W-:Y:S05]  /*0400*/  @!P0 BRA `(.L_x_5) ;  /* 0xfffffffc00d48947 */ /* 0x000fea000383ffff */
.L_x_4:
[----:B------:R-:W-:Y:S05]  /*0410*/  BSYNC.RECONVERGENT B0 ;  /* 0x0000000000007941 */ /* 0x000fea0003800200 */
.L_x_3:
[----:B------:R-:W-:Y:S01]  /*0420*/  SHF.R.U32.HI R3, RZ, 0x4, R0 ;  /* 0x00000004ff037819 */ /* 0x000fe20000011600 */
[----:B------:R-:W-:Y:S01]  /*0430*/  BAR.SYNC.DEFER_BLOCKING 0x0 ;  /* 0x0000000000007b1d */ /* 0x000fe20000010000 */
[----:B------:R-:W-:Y:S02]  /*0440*/  SHF.R.U32.HI R0, RZ, 0x6, R16 ;  /* 0x00000006ff007819 */ /* 0x000fe40000011610 */
[----:B0-----:R-:W-:Y:S01]  /*0450*/  LOP3.LUT R2, R16, 0x3f, RZ, 0xc0, !PT ;  /* 0x0000003f10027812 */ /* 0x001fe200078ec0ff */
[----:B------:R-:W-:Y:S02]  /*0460*/  IMAD R25, R3, -0x1c, R8 ;  /* 0xffffffe403197824 */ /* 0x000fe400078e0208 */
[----:B------:R-:W0:Y:S03]  /*0470*/  LDCU.64 UR6, c[0x0][0x358] ;  /* 0x00006b00ff0677ac */ /* 0x000e260008000a00 */
[----:B------:R-:W-:-:S02]  /*0480*/  ISETP.NE.AND P0, PT, R25, RZ, PT ;  /* 0x000000ff1900720c */ /* 0x000fc40003f05270 */
[C---:B------:R-:W-:Y:S02]  /*0490*/  VIMNMX.U32 R7, PT, PT, R25.reuse, 0x1, !PT ;  /* 0x0000000119077848 */ /* 0x040fe40007fe0000 */
[----:B------:R-:W-:Y:S02]  /*04a0*/  VIMNMX.U32 R9, PT, PT, R25, 0x1a, PT ;  /* 0x0000001a19097848 */ /* 0x000fe40003fe0000 */
[----:B------:R-:W-:Y:S02]  /*04b0*/  IADD3 R6, PT, PT, R7, -0x1, RZ ;  /* 0xffffffff07067810 */ /* 0x000fe40007ffe0ff */
[----:B------:R-:W-:-:S05]  /*04c0*/  IADD3 R11, PT, PT, R9, 0x2, RZ ;  /* 0x00000002090b7810 */ /* 0x000fca0007ffe0ff */
[----:B------:R-:W-:Y:S05]  /*04d0*/  @P0 BRA `(.L_x_6) ;  /* 0x0000000400fc0947 */ /* 0x000fea0003800000 */
[C---:B------:R-:W-:Y:S01]  /*04e0*/  LOP3.LUT R4, R2.reuse, 0x80, RZ, 0xfc, !PT ;  /* 0x0000008002047812 */ /* 0x040fe200078efcff */
[C---:B------:R-:W-:Y:S01]  /*04f0*/  IMAD R10, R2.reuse, 0x25, RZ ;  /* 0x00000025020a7824 */ /* 0x040fe200078e02ff */
[----:B------:R-:W-:Y:S01]  /*0500*/  LOP3.LUT R5, R2, 0x40, RZ, 0xfc, !PT ;  /* 0x0000004002057812 */ /* 0x000fe200078efcff */
[----:B------:R-:W-:Y:S01]  /*0510*/  BSSY.RECONVERGENT B0, `(.L_x_7) ;  /* 0x000007a000007945 */ /* 0x000fe20003800200 */
[----:B------:R-:W-:Y:S02]  /*0520*/  LOP3.LUT R8, R4, 0xffff, RZ, 0xc0, !PT ;  /* 0x0000ffff04087812 */ /* 0x000fe400078ec0ff */
[----:B------:R-:W-:Y:S02]  /*0530*/  PRMT R12, R5, 0x9910, RZ ;  /* 0x00009910050c7816 */ /* 0x000fe400000000ff */
[----:B------:R-:W-:Y:S02]  /*0540*/  SHF.R.U32.HI R8, RZ, 0x2, R8 ;  /* 0x00000002ff087819 */ /* 0x000fe40000011608 */
[----:B------:R-:W-:Y:S01]  /*0550*/  IADD3 R11, PT, PT, -R6, R11, RZ ;  /* 0x0000000b060b7210 */ /* 0x000fe20007ffe1ff */
[----:B------:R-:W-:Y:S01]  /*0560*/  IMAD R12, R12, 0x93, RZ ;  /* 0x000000930c0c7824 */ /* 0x000fe200078e02ff */
[----:B------:R-:W-:Y:S01]  /*0570*/  PRMT R13, R8, 0x9910, RZ ;  /* 0x00009910080d7816 */ /* 0x000fe200000000ff */
[----:B------:R-:W-:-:S02]  /*0580*/  HFMA2 R6, -RZ, RZ, 0, 1.6689300537109375e-06 ;  /* 0x0000001cff067431 */ /* 0x000fc400000001ff */
[----:B------:R-:W-:Y:S01]  /*0590*/  IMAD R8, R9, 0x1c, -R2 ;  /* 0x0000001c09087824 */ /* 0x000fe200078e0a02 */
[----:B------:R-:W-:Y:S01]  /*05a0*/  LOP3.LUT R10, R10, 0xffff, RZ, 0xc0, !PT ;  /* 0x0000ffff0a0a7812 */ /* 0x000fe200078ec0ff */
[----:B------:R-:W-:Y:S01]  /*05b0*/  IMAD R13, R13, 0x25, RZ ;  /* 0x000000250d0d7824 */ /* 0x000fe200078e02ff */
[----:B------:R-:W-:Y:S01]  /*05c0*/  LOP3.LUT R12, R12, 0xffff, RZ, 0xc0, !PT ;  /* 0x0000ffff0c0c7812 */ /* 0x000fe200078ec0ff */
[----:B------:R-:W-:Y:S01]  /*05d0*/  IMAD R9, R7, -0x1c, R8 ;  /* 0xffffffe407097824 */ /* 0x000fe200078e0208 */
[----:B------:R-:W-:Y:S02]  /*05e0*/  SHF.R.U32.HI R10, RZ, 0x9, R10 ;  /* 0x00000009ff0a7819 */ /* 0x000fe4000001160a */
[----:B------:R-:W-:Y:S01]  /*05f0*/  LOP3.LUT R13, R13, 0xffff, RZ, 0xc0, !PT ;  /* 0x0000ffff0d0d7812 */ /* 0x000fe200078ec0ff */
[----:B------:R-:W-:Y:S01]  /*0600*/  IMAD R6, R7, R6, -0x1c ;  /* 0xffffffe407067424 */ /* 0x000fe200078e0206 */
[----:B------:R-:W-:Y:S01]  /*0610*/  SHF.R.U32.HI R12, RZ, 0xb, R12 ;  /* 0x0000000bff0c7819 */ /* 0x000fe2000001160c */
[----:B------:R-:W-:Y:S01]  /*0620*/  IMAD R7, R11, 0x1c, RZ ;  /* 0x0000001c0b077824 */ /* 0x000fe200078e02ff */
[----:B------:R-:W-:-:S02]  /*0630*/  SHF.R.U32.HI R13, RZ, 0x7, R13 ;  /* 0x00000007ff0d7819 */ /* 0x000fc4000001160d */
[----:B------:R-:W-:Y:S02]  /*0640*/  IADD3 R9, PT, PT, R9, 0x53, RZ ;  /* 0x0000005309097810 */ /* 0x000fe40007ffe0ff */
[----:B------:R-:W-:Y:S02]  /*0650*/  LOP3.LUT R11, R10, 0x6, RZ, 0xc0, !PT ;  /* 0x000000060a0b7812 */ /* 0x000fe400078ec0ff */
[----:B------:R-:W-:Y:S02]  /*0660*/  LOP3.LUT R12, R12, 0xe, RZ, 0xc0, !PT ;  /* 0x0000000e0c0c7812 */ /* 0x000fe400078ec0ff */
[----:B------:R-:W-:Y:S02]  /*0670*/  LOP3.LUT R13, R13, 0xe, RZ, 0xc0, !PT ;  /* 0x0000000e0d0d7812 */ /* 0x000fe400078ec0ff */
[----:B------:R-:W-:Y:S02]  /*0680*/  MOV R8, R0 ;  /* 0x0000000000087202 */ /* 0x000fe40000000f00 */
[----:B------:R-:W-:-:S02]  /*0690*/  LOP3.LUT R10, R9, 0xc0, RZ, 0xc0, !PT ;  /* 0x000000c0090a7812 */ /* 0x000fc400078ec0ff */
[----:B------:R-:W-:Y:S02]  /*06a0*/  IADD3 R11, PT, PT, R2, R11, RZ ;  /* 0x0000000b020b7210 */ /* 0x000fe40007ffe0ff */
[----:B------:R-:W-:Y:S02]  /*06b0*/  IADD3 R17, PT, PT, R5, R12, RZ ;  /* 0x0000000c05117210 */ /* 0x000fe40007ffe0ff */
[----:B------:R-:W-:-:S07]  /*06c0*/  IADD3 R21, PT, PT, R4, R13, RZ ;  /* 0x0000000d04157210 */ /* 0x000fce0007ffe0ff */
.L_x_13:
[----:B------:R-:W-:Y:S01]  /*06d0*/  ISETP.GE.U32.AND P0, PT, R2, R7, PT ;  /* 0x000000070200720c */ /* 0x000fe20003f06070 */
[----:B------:R-:W-:-:S12]  /*06e0*/  BSSY.RECONVERGENT B1, `(.L_x_8) ;  /* 0x0000059000017945 */ /* 0x000fd80003800200 */
[----:B-123--:R-:W-:Y:S05]  /*06f0*/  @P0 BRA `(.L_x_9) ;  /* 0x00000004005c0947 */ /* 0x00efea0003800000 */
[----:B------:R-:W-:Y:S01]  /*0700*/  ISETP.NE.AND P1, PT, R10, 0xc0, PT ;  /* 0x000000c00a00780c */ /* 0x000fe20003f25270 */
[----:B------:R-:W-:Y:S01]  /*0710*/  BSSY.RECONVERGENT B2, `(.L_x_10) ;  /* 0x0000022000027945 */ /* 0x000fe20003800200 */
[----:B------:R-:W-:Y:S02]  /*0720*/  LEA R23, R3, R8, 0x4 ;  /* 0x0000000803177211 */ /* 0x000fe400078e20ff */
[----:B------:R-:W-:Y:S02]  /*0730*/  ISETP.GE.U32.AND P0, PT, R9, 0xc0, PT ;  /* 0x000000c00900780c */ /* 0x000fe40003f06070 */
[----:B------:R-:W-:Y:S01]  /*0740*/  MOV R20, R2 ;  /* 0x0000000200147202 */ /* 0x000fe20000000f00 */
[----:B------:R-:W-:-:S06]  /*0750*/  IMAD R23, R23, 0x310, R6 ;  /* 0x0000031017177824 */ /* 0x000fcc00078e0206 */
[----:B------:R-:W-:Y:S05]  /*0760*/  @!P1 BRA `(.L_x_11) ;  /* 0x0000000000709947 */ /* 0x000fea0003800000 */
[----:B------:R-:W1:Y:S01]  /*0770*/  LDC.64 R12, c[0x0][0x380] ;  /* 0x0000e000ff0c7b82 */ /* 0x000e620000000a00 */
[----:B------:R-:W-:-:S05]  /*0780*/  IADD3 R27, PT, PT, R2, R23, RZ ;  /* 0x00000017021b7210 */ /* 0x000fca0007ffe0ff */
[----:B-1----:R-:W-:-:S06]  /*0790*/  IMAD.WIDE.U32 R14, R27, 0x4, R12 ;  /* 0x000000041b0e7825 */ /* 0x002fcc00078e000c */
[----:B0-----:R-:W2:Y:S01]  /*07a0*/  LDG.E.CONSTANT R14, desc[UR6][R14.64] ;  /* 0x000000060e0e7981 */ /* 0x001ea2000c1e9900 */
[----:B------:R-:W-:Y:S01]  /*07b0*/  MOV R18, 0x400 ;  /* 0x0000040000127802 */ /* 0x000fe20000000f00 */
[----:B------:R-:W-:Y:S01]  /*07c0*/  IMAD R19, R8, 0x5a, R11 ;  /* 0x0000005a08137824 */ /* 0x000fe200078e020b */
[----:B------:R-:W-:Y:S01]  /*07d0*/  ISETP.NE.AND P1, PT, R10, RZ, PT ;  /* 0x000000ff0a00720c */ /* 0x000fe20003f25270 */
[----:B------:R-:W0:Y:S01]  /*07e0*/  S2R R29, SR_CgaCtaId ;  /* 0x00000000001d7919 */ /* 0x000e220000008800 */
[----:B------:R-:W-:Y:S02]  /*07f0*/  MOV R20, R5 ;  /* 0x0000000500147202 */ /* 0x000fe40000000f00 */
[----:B0-----:R-:W-:-:S04]  /*0800*/  LEA R18, R29, R18, 0x18 ;  /* 0x000000121d127211 */ /* 0x001fc800078ec0ff */
[----:B------:R-:W-:-:S05]  /*0810*/  LEA R19, R19, R18, 0x2 ;  /* 0x0000001213137211 */ /* 0x000fca00078e10ff */
[----:B--2---:R1:W-:Y:S01]  /*0820*/  STS [R19+0x7c], R14 ;  /* 0x00007c0e13007388 */ /* 0x0043e20000000800 */
[----:B------:R-:W-:Y:S05]  /*0830*/  @!P1 BRA `(.L_x_11) ;  /* 0x00000000003c9947 */ /* 0x000fea0003800000 */
[----:B------:R-:W-:Y:S02]  /*0840*/  ISETP.NE.AND P1, PT, R10, 0x40, PT ;  /* 0x000000400a00780c */ /* 0x000fe40003f25270 */
[----:B------:R-:W-:-:S05]  /*0850*/  IADD3 R15, PT, PT, R27, 0x40, RZ ;  /* 0x000000401b0f7810 */ /* 0x000fca0007ffe0ff */
[----:B-1----:R-:W-:-:S06]  /*0860*/  IMAD.WIDE.U32 R14, R15, 0x4, R12 ;  /* 0x000000040f0e7825 */ /* 0x002fcc00078e000c */
[----:B------:R-:W-:Y:S01]  /*0870*/  @P1 IADD3 R19, PT, PT, R27, 0x80, RZ ;  /* 0x000000801b131810 */ /* 0x000fe20007ffe0ff */
[----:B------:R-:W2:Y:S04]  /*0880*/  LDG.E.CONSTANT R14, desc[UR6][R14.64] ;  /* 0x000000060e0e7981 */ /* 0x000ea8000c1e9900 */
[----:B------:R-:W-:-:S06]  /*0890*/  @P1 IMAD.WIDE.U32 R12, R19, 0x4, R12 ;  /* 0x00000004130c1825 */ /* 0x000fcc00078e000c */
[----:B------:R-:W3:Y:S01]  /*08a0*/  @P1 LDG.E.CONSTANT R12, desc[UR6][R12.64] ;  /* 0x000000060c0c1981 */ /* 0x000ee2000c1e9900 */
[C---:B------:R-:W-:Y:S02]  /*08b0*/  IMAD R19, R8.reuse, 0x5a, R17 ;  /* 0x0000005a08137824 */ /* 0x040fe400078e0211 */
[----:B------:R-:W-:-:S03]  /*08c0*/  @P1 IMAD R27, R8, 0x5a, R21 ;  /* 0x0000005a081b1824 */ /* 0x000fc600078e0215 */
[-C--:B------:R-:W-:Y:S02]  /*08d0*/  LEA R19, R19, R18.reuse, 0x2 ;  /* 0x0000001213137211 */ /* 0x080fe400078e10ff */
[----:B------:R-:W-:Y:S02]  /*08e0*/  @P1 LEA R27, R27, R18, 0x2 ;  /* 0x000000121b1b1211 */ /* 0x000fe400078e10ff */
[----:B------:R-:W-:Y:S02]  /*08f0*/  MOV R20, R4 ;  /* 0x0000000400147202 */ /* 0x000fe40000000f00 */
[----:B------:R-:W-:Y:S01]  /*0900*/  @P1 LOP3.LUT R20, R2, 0xc0, RZ, 0xfc, !PT ;  /* 0x000000c002141812 */ /* 0x000fe200078efcff */
[----:B--2---:R2:W-:Y:S04]  /*0910*/  STS [R19+0x7c], R14 ;  /* 0x00007c0e13007388 */ /* 0x0045e80000000800 */
[----:B---3--:R2:W-:Y:S02]  /*0920*/  @P1 STS [R27+0x7c], R12 ;  /* 0x00007c0c1b001388 */ /* 0x0085e40000000800 */
.L_x_11:
[----:B0-----:R-:W-:Y:S05]  /*0930*/  BSYNC.RECONVERGENT B2 ;  /* 0x0000000000027941 */ /* 0x001fea0003800200 */
.L_x_10:
[----:B------:R-:W-:Y:S05]  /*0940*/  @!P0 BRA `(.L_x_9) ;  /* 0x0000000000c88947 */ /* 0x000fea0003800000 */
[----:B------:R-:W0:Y:S01]  /*0950*/  S2R R13, SR_CgaCtaId ;  /* 0x00000000000d7919 */ /* 0x000e220000008800 */
[----:B------:R-:W-:-:S04]  /*0960*/  MOV R22, 0x400 ;  /* 0x0000040000167802 */ /* 0x000fc80000000f00 */
[----:B0-----:R-:W-:-:S07]  /*0970*/  LEA R22, R13, R22, 0x18 ;  /* 0x000000160d167211 */ /* 0x001fce00078ec0ff */
.L_x_12:
[----:B--23--:R-:W1:Y:S01]  /*0980*/  LDC.64 R12, c[0x0][0x380] ;  /* 0x0000e000ff0c7b82 */ /* 0x00ce620000000a00 */
[----:B------:R-:W-:-:S05]  /*0990*/  IADD3 R24, PT, PT, R23, R20, RZ ;  /* 0x0000001417187210 */ /* 0x000fca0007ffe0ff */
[----:B-1----:R-:W-:-:S06]  /*09a0*/  IMAD.WIDE.U32 R14, R24, 0x4, R12 ;  /* 0x00000004180e7825 */ /* 0x002fcc00078e000c */
[----:B------:R0:W2:Y:S01]  /*09b0*/  LDG.E.CONSTANT R14, desc[UR6][R14.64] ;  /* 0x000000060e0e7981 */ /* 0x0000a2000c1e9900 */
[----:B------:R-:W-:Y:S02]  /*09c0*/  SHF.R.U32.HI R18, RZ, 0x2, R20 ;  /* 0x00000002ff127819 */ /* 0x000fe40000011614 */
[----:B------:R-:W-:-:S03]  /*09d0*/  IADD3 R28, PT, PT, R20, 0x80, RZ ;  /* 0x00000080141c7810 */ /* 0x000fc60007ffe0ff */
[----:B------:R-:W-:-:S04]  /*09e0*/  IMAD.HI.U32 R19, R18, 0x24924925, RZ ;  /* 0x2492492512137827 */ /* 0x000fc800078e00ff */
[----:B------:R-:W-:-:S04]  /*09f0*/  IMAD R27, R19, -0x1c, R20 ;  /* 0xffffffe4131b7824 */ /* 0x000fc800078e0214 */
[----:B------:R-:W-:Y:S01]  /*0a00*/  IMAD R18, R8, 0x5a, R27 ;  /* 0x0000005a08127824 */ /* 0x000fe200078e021b */
[----:B------:R-:W-:-:S03]  /*0a10*/  SHF.R.U32.HI R27, RZ, 0x2, R28 ;  /* 0x00000002ff1b7819 */ /* 0x000fc6000001161c */
[----:B------:R-:W-:Y:S01]  /*0a20*/  IMAD R19, R19, 0x1e, R18 ;  /* 0x0000001e13137824 */ /* 0x000fe200078e0212 */
[----:B------:R-:W-:Y:S01]  /*0a30*/  IADD3 R18, PT, PT, R20, 0x40, RZ ;  /* 0x0000004014127810 */ /* 0x000fe20007ffe0ff */
[----:B------:R-:W-:-:S03]  /*0a40*/  IMAD.HI.U32 R27, R27, 0x24924925, RZ ;  /* 0x249249251b1b7827 */ /* 0x000fc600078e00ff */
[----:B------:R-:W-:Y:S02]  /*0a50*/  SHF.R.U32.HI R26, RZ, 0x2, R18 ;  /* 0x00000002ff1a7819 */ /* 0x000fe40000011612 */
[----:B------:R-:W-:-:S03]  /*0a60*/  LEA R19, R19, R22, 0x2 ;  /* 0x0000001613137211 */ /* 0x000fc600078e10ff */
[----:B------:R-:W-:-:S04]  /*0a70*/  IMAD.HI.U32 R29, R26, 0x24924925, RZ ;  /* 0x249249251a1d7827 */ /* 0x000fc800078e00ff */
[----:B0-----:R-:W-:-:S04]  /*0a80*/  IMAD R15, R29, -0x1c, R18 ;  /* 0xffffffe41d0f7824 */ /* 0x001fc800078e0212 */
[C---:B------:R-:W-:Y:S02]  /*0a90*/  IMAD R18, R8.reuse, 0x5a, R15 ;  /* 0x0000005a08127824 */ /* 0x040fe400078e020f */
[----:B------:R-:W-:Y:S02]  /*0aa0*/  IMAD R15, R27, -0x1c, R28 ;  /* 0xffffffe41b0f7824 */ /* 0x000fe400078e021c */
[----:B------:R-:W-:Y:S02]  /*0ab0*/  IMAD R29, R29, 0x1e, R18 ;  /* 0x0000001e1d1d7824 */ /* 0x000fe400078e0212 */
[----:B------:R-:W-:Y:S01]  /*0ac0*/  IMAD R18, R8, 0x5a, R15 ;  /* 0x0000005a08127824 */ /* 0x000fe200078e020f */
[----:B------:R-:W-:-:S03]  /*0ad0*/  IADD3 R15, PT, PT, R24, 0x80, RZ ;  /* 0x00000080180f7810 */ /* 0x000fc60007ffe0ff */
[----:B------:R-:W-:Y:S01]  /*0ae0*/  IMAD R27, R27, 0x1e, R18 ;  /* 0x0000001e1b1b7824 */ /* 0x000fe200078e0212 */
[----:B--2---:R0:W-:Y:S02]  /*0af0*/  STS [R19+0x7c], R14 ;  /* 0x00007c0e13007388 */ /* 0x0041e40000000800 */
[C---:B0-----:R-:W-:Y:S02]  /*0b00*/  IADD3 R19, PT, PT, R24.reuse, 0x40, RZ ;  /* 0x0000004018137810 */ /* 0x041fe40007ffe0ff */
[----:B------:R-:W-:Y:S01]  /*0b10*/  IADD3 R24, PT, PT, R24, 0xc0, RZ ;  /* 0x000000c018187810 */ /* 0x000fe20007ffe0ff */
[----:B------:R-:W-:-:S04]  /*0b20*/  IMAD.WIDE.U32 R14, R15, 0x4, R12 ;  /* 0x000000040f0e7825 */ /* 0x000fc800078e000c */
[--C-:B------:R-:W-:Y:S02]  /*0b30*/  IMAD.WIDE.U32 R18, R19, 0x4, R12.reuse ;  /* 0x0000000413127825 */ /* 0x100fe400078e000c */
[----:B------:R-:W2:Y:S02]  /*0b40*/  LDG.E.CONSTANT R14, desc[UR6][R14.64] ;  /* 0x000000060e0e7981 */ /* 0x000ea4000c1e9900 */
[----:B------:R-:W-:Y:S02]  /*0b50*/  IMAD.WIDE.U32 R12, R24, 0x4, R12 ;  /* 0x00000004180c7825 */ /* 0x000fe400078e000c */
[----:B------:R0:W3:Y:S04]  /*0b60*/  LDG.E.CONSTANT R18, desc[UR6][R18.64] ;  /* 0x0000000612127981 */ /* 0x0000e8000c1e9900 */
[----:B------:R-:W4:Y:S01]  /*0b70*/  LDG.E.CONSTANT R12, desc[UR6][R12.64] ;  /* 0x000000060c0c7981 */ /* 0x000f22000c1e9900 */
[----:B------:R-:W-:-:S04]  /*0b80*/  IADD3 R24, PT, PT, R20, 0xc0, RZ ;  /* 0x000000c014187810 */ /* 0x000fc80007ffe0ff */
[----:B------:R-:W-:-:S05]  /*0b90*/  SHF.R.U32.HI R26, RZ, 0x2, R24 ;  /* 0x00000002ff1a7819 */ /* 0x000fca0000011618 */
[----:B------:R-:W-:-:S04]  /*0ba0*/  IMAD.HI.U32 R26, R26, 0x24924925, RZ ;  /* 0x249249251a1a7827 */ /* 0x000fc800078e00ff */
[----:B------:R-:W-:-:S04]  /*0bb0*/  IMAD R24, R26, -0x1c, R24 ;  /* 0xffffffe41a187824 */ /* 0x000fc800078e0218 */
[----:B------:R-:W-:Y:S01]  /*0bc0*/  IMAD R24, R8, 0x5a, R24 ;  /* 0x0000005a08187824 */ /* 0x000fe200078e0218 */
[----:B------:R-:W-:-:S03]  /*0bd0*/  LEA R29, R29, R22, 0x2 ;  /* 0x000000161d1d7211 */ /* 0x000fc600078e10ff */
[----:B------:R-:W-:Y:S01]  /*0be0*/  IMAD R24, R26, 0x1e, R24 ;  /* 0x0000001e1a187824 */ /* 0x000fe200078e0218 */
[----:B------:R-:W-:-:S04]  /*0bf0*/  LEA R27, R27, R22, 0x2 ;  /* 0x000000161b1b7211 */ /* 0x000fc800078e10ff */
[----:B0-----:R-:W-:Y:S02]  /*0c00*/  LEA R19, R24, R22, 0x2 ;  /* 0x0000001618137211 */ /* 0x001fe400078e10ff */
[----:B------:R-:W-:-:S04]  /*0c10*/  IADD3 R20, PT, PT, R20, 0x100, RZ ;  /* 0x0000010014147810 */ /* 0x000fc80007ffe0ff */
[----:B------:R-:W-:Y:S01]  /*0c20*/  ISETP.GE.U32.AND P0, PT, R20, R7, PT ;  /* 0x000000071400720c */ /* 0x000fe20003f06070 */
[----:B---3--:R3:W-:Y:S04]  /*0c30*/  STS [R29+0x7c], R18 ;  /* 0x00007c121d007388 */ /* 0x0087e80000000800 */
[----:B--2---:R3:W-:Y:S04]  /*0c40*/  STS [R27+0x7c], R14 ;  /* 0x00007c0e1b007388 */ /* 0x0047e80000000800 */
[----:B----4-:R3:W-:Y:S04]  /*0c50*/  STS [R19+0x7c], R12 ;  /* 0x00007c0c13007388 */ /* 0x0107e80000000800 */
[----:B------:R-:W-:Y:S05]  /*0c60*/  @!P0 BRA `(.L_x_12) ;  /* 0xfffffffc00448947 */ /* 0x000fea000383ffff */
.L_x_9:
[----:B0-----:R-:W-:Y:S05]  /*0c70*/  BSYNC.RECONVERGENT B1 ;  /* 0x0000000000017941 */ /* 0x001fea0003800200 */
.L_x_8:
[C---:B------:R-:W-:Y:S02]  /*0c80*/  ISETP.GE.U32.AND P0, PT, R8.reuse, 0x2, PT ;  /* 0x000000020800780c */ /* 0x040fe40003f06070 */
[----:B------:R-:W-:-:S11]  /*0c90*/  IADD3 R8, PT, PT, R8, 0xe, RZ ;  /* 0x0000000e08087810 */ /* 0x000fd60007ffe0ff */
[----:B------:R-:W-:Y:S05]  /*0ca0*/  @!P0 BRA `(.L_x_13) ;  /* 0xfffffff800888947 */ /* 0x000fea000383ffff */
[----:B------:R-:W-:Y:S05]  /*0cb0*/  BSYNC.RECONVERGENT B0 ;  /* 0x0000000000007941 */ /* 0x000fea0003800200 */
.L_x_7:
[----:B------:R-:W-:Y:S05]  /*0cc0*/  BRA `(.L_x_14) ;  /* 0x0000000400f87947 */ /* 0x000fea0003800000 */
.L_x_6:
        /* <DEDUP_REMOVED lines=31> */
.L_x_20:
        /* <DEDUP_REMOVED lines=38> */
.L_x_18:
[----:B0-----:R-:W-:Y:S05]  /*1120*/  BSYNC.RECONVERGENT B2 ;  /* 0x0000000000027941 */ /* 0x001fea0003800200 */
.L_x_17:
[----:B------:R-:W-:Y:S05]  /*1130*/  @!P0 BRA `(.L_x_16) ;  /* 0x0000000000c88947 */ /* 0x000fea0003800000 */
[----:B------:R-:W0:Y:S01]  /*1140*/  S2R R13, SR_CgaCtaId ;  /* 0x00000000000d7919 */ /* 0x000e220000008800 */
[----:B------:R-:W-:-:S04]  /*1150*/  MOV R22, 0x400 ;  /* 0x0000040000167802 */ /* 0x000fc80000000f00 */
[----:B0-----:R-:W-:-:S07]  /*1160*/  LEA R22, R13, R22, 0x18 ;  /* 0x000000160d167211 */ /* 0x001fce00078ec0ff */
.L_x_19:
        /* <DEDUP_REMOVED lines=47> */
.L_x_16:
[----:B0-----:R-:W-:Y:S05]  /*1460*/  BSYNC.RECONVERGENT B1 ;  /* 0x0000000000017941 */ /* 0x001fea0003800200 */
.L_x_15:
[C---:B------:R-:W-:Y:S02]  /*1470*/  ISETP.GE.U32.AND P0, PT, R8.reuse, 0x2, PT ;  /* 0x000000020800780c */ /* 0x040fe40003f06070 */
[----:B------:R-:W-:-:S11]  /*1480*/  IADD3 R8, PT, PT, R8, 0xe, RZ ;  /* 0x0000000e08087810 */ /* 0x000fd60007ffe0ff */
[----:B------:R-:W-:Y:S05]  /*1490*/  @!P0 BRA `(.L_x_20) ;  /* 0xfffffff800888947 */ /* 0x000fea000383ffff */
[----:B------:R-:W-:Y:S05]  /*14a0*/  BSYNC.RECONVERGENT B0 ;  /* 0x0000000000007941 */ /* 0x000fea0003800200 */
.L_x_14:
[----:B------:R-:W2:Y:S01]  /*14b0*/  LDC.64 R22, c[0x0][0x388] ;  /* 0x0000e200ff167b82 */ /* 0x000ea20000000a00 */
[----:B------:R-:W-:-:S05]  /*14c0*/  IMAD R15, R3, 0x2400, RZ ;  /* 0x00002400030f7824 */ /* 0x000fca00078e02ff */
[----:B------:R-:W-:-:S05]  /*14d0*/  LOP3.LUT R15, R15, 0x3f, R16, 0xf8, !PT ;  /* 0x0000003f0f0f7812 */ /* 0x000fca00078ef810 */
[----:B--23--:R-:W-:-:S05]  /*14e0*/  IMAD.WIDE.U32 R26, R15, 0x4, R22 ;  /* 0x000000040f1a7825 */ /* 0x00cfca00078e0016 */
[----:B------:R-:W2:Y:S04]  /*14f0*/  LDG.E.CONSTANT R9, desc[UR6][R26.64] ;  /* 0x000000061a097981 */ /* 0x000ea8000c1e9900 */
[----:B------:R-:W3:Y:S04]  /*1500*/  LDG.E.CONSTANT R20, desc[UR6][R26.64+0x100] ;  /* 0x000100061a147981 */ /* 0x000ee8000c1e9900 */
[----:B------:R-:W4:Y:S04]  /*1510*/  LDG.E.CONSTANT R10, desc[UR6][R26.64+0x200] ;  /* 0x000200061a0a7981 */ /* 0x000f28000c1e9900 */
[----:B------:R-:W4:Y:S04]  /*1520*/  LDG.E.CONSTANT R21, desc[UR6][R26.64+0x300] ;  /* 0x000300061a157981 */ /* 0x000f28000c1e9900 */
[----:B-1----:R-:W4:Y:S04]  /*1530*/  LDG.E.CONSTANT R19, desc[UR6][R26.64+0x400] ;  /* 0x000400061a137981 */ /* 0x002f28000c1e9900 */
[----:B------:R-:W4:Y:S04]  /*1540*/  LDG.E.CONSTANT R8, desc[UR6][R26.64+0x500] ;  /* 0x000500061a087981 */ /* 0x000f28000c1e9900 */
[----:B------:R-:W4:Y:S04]  /*1550*/  LDG.E.CONSTANT R3, desc[UR6][R26.64+0x600] ;  /* 0x000600061a037981 */ /* 0x000f28000c1e9900 */
[----:B------:R-:W4:Y:S04]  /*1560*/  LDG.E.CONSTANT R18, desc[UR6][R26.64+0x700] ;  /* 0x000700061a127981 */ /* 0x000f28000c1e9900 */
[----:B------:R-:W4:Y:S01]  /*1570*/  LDG.E.CONSTANT R14, desc[UR6][R26.64+0x800] ;  /* 0x000800061a0e7981 */ /* 0x000f22000c1e9900 */
[----:B------:R-:W0:Y:S03]  /*1580*/  S2UR UR5, SR_CgaCtaId ;  /* 0x00000000000579c3 */ /* 0x000e260000008800 */
[----:B------:R-:W4:Y:S01]  /*1590*/  LDG.E.CONSTANT R13, desc[UR6][R26.64+0x900] ;  /* 0x000900061a0d7981 */ /* 0x000f22000c1e9900 */
[----:B------:R-:W-:-:S03]  /*15a0*/  UMOV UR4, 0x400 ;  /* 0x0000040000047882 */ /* 0x000fc60000000000 */
[----:B------:R-:W4:Y:S04]  /*15b0*/  LDG.E.CONSTANT R17, desc[UR6][R26.64+0xa00] ;  /* 0x000a00061a117981 */ /* 0x000f28000c1e9900 */
[----:B------:R-:W4:Y:S01]  /*15c0*/  LDG.E.CONSTANT R12, desc[UR6][R26.64+0xb00] ;  /* 0x000b00061a0c7981 */ /* 0x000f22000c1e9900 */
[----:B0-----:R-:W-:-:S06]  /*15d0*/  ULEA UR4, UR5, UR4, 0x18 ;  /* 0x0000000405047291 */ /* 0x001fcc000f8ec0ff */
[----:B------:R-:W-:Y:S01]  /*15e0*/  LEA R24, R0, UR4, 0x3 ;  /* 0x0000000400187c11 */ /* 0x000fe2000f8e18ff */
[----:B------:R-:W-:Y:S06]  /*15f0*/  BAR.SYNC.DEFER_BLOCKING 0x0 ;  /* 0x0000000000007b1d */ /* 0x000fec0000010000 */
[----:B------:R-:W2:Y:S04]  /*1600*/  LDS.64 R6, [R24] ;  /* 0x0000000018067984 */ /* 0x000ea80000000a00 */
[----:B------:R-:W0:Y:S01]  /*1610*/  LDS.64 R4, [R24+0x8] ;  /* 0x0000080018047984 */ /* 0x000e220000000a00 */
[C---:B--2---:R-:W-:Y:S01]  /*1620*/  FFMA R11, R9.reuse, R6, RZ ;  /* 0x00000006090b7223 */ /* 0x044fe200000000ff */
[----:B------:R-:W-:-:S03]  /*1630*/  FFMA R9, R9, R7, RZ ;  /* 0x0000000709097223 */ /* 0x000fc600000000ff */
[C---:B---3--:R-:W-:Y:S02]  /*1640*/  FFMA R7, R20.reuse, R7, R11 ;  /* 0x0000000714077223 */ /* 0x048fe4000000000b */
[----:B------:R-:W2:Y:S01]  /*1650*/  LDG.E.CONSTANT R11, desc[UR6][R26.64+0xc00] ;  /* 0x000c00061a0b7981 */ /* 0x000ea2000c1e9900 */
[-C--:B0-----:R-:W-:Y:S01]  /*1660*/  FFMA R20, R20, R4.reuse, R9 ;  /* 0x0000000414147223 */ /* 0x081fe20000000009 */
[C---:B----4-:R-:W-:Y:S02]  /*1670*/  FFMA R4, R10.reuse, R4, R7 ;  /* 0x000000040a047223 */ /* 0x050fe40000000007 */
[----:B------:R-:W0:Y:S01]  /*1680*/  LDS.64 R6, [R24+0x78] ;  /* 0x0000780018067984 */ /* 0x000e220000000a00 */
[----:B------:R-:W-:-:S03]  /*1690*/  FFMA R28, R10, R5, R20 ;  /* 0x000000050a1c7223 */ /* 0x000fc60000000014 */
[----:B------:R-:W3:Y:S04]  /*16a0*/  LDG.E.CONSTANT R20, desc[UR6][R26.64+0xd00] ;  /* 0x000d00061a147981 */ /* 0x000ee8000c1e9900 */
[----:B------:R-:W4:Y:S04]  /*16b0*/  LDG.E.CONSTANT R10, desc[UR6][R26.64+0xe00] ;  /* 0x000e00061a0a7981 */ /* 0x000f28000c1e9900 */
[----:B------:R-:W4:Y:S01]  /*16c0*/  LDG.E.CONSTANT R9, desc[UR6][R26.64+0xf00] ;  /* 0x000f00061a097981 */ /* 0x000f22000c1e9900 */
[----:B0-----:R-:W-:-:S03]  /*16d0*/  FFMA R6, R21, R6, R4 ;  /* 0x0000000615067223 */ /* 0x001fc60000000004 */
[----:B------:R-:W0:Y:S01]  /*16e0*/  LDS.64 R4, [R24+0x80] ;  /* 0x0000800018047984 */ /* 0x000e220000000a00 */
[-C--:B------:R-:W-:Y:S01]  /*16f0*/  FFMA R21, R21, R7.reuse, R28 ;  /* 0x0000000715157223 */ /* 0x080fe2000000001c */
[C---:B------:R-:W-:Y:S02]  /*1700*/  FFMA R29, R19.reuse, R7, R6 ;  /* 0x00000007131d7223 */ /* 0x040fe40000000006 */
[----:B------:R-:W1:Y:S01]  /*1710*/  LDS.64 R6, [R24+0xf0] ;  /* 0x0000f00018067984 */ /* 0x000e620000000a00 */
[-C--:B0-----:R-:W-:Y:S01]  /*1720*/  FFMA R21, R19, R4.reuse, R21 ;  /* 0x0000000413157223 */ /* 0x081fe20000000015 */
[----:B------:R-:W-:Y:S01]  /*1730*/  IADD3 R19, PT, PT, R15, 0x400, RZ ;  /* 0x000004000f137810 */ /* 0x000fe20007ffe0ff */
[----:B------:R-:W-:-:S04]  /*1740*/  FFMA R4, R8, R4, R29 ;  /* 0x0000000408047223 */ /* 0x000fc8000000001d */
[----:B------:R-:W-:-:S05]  /*1750*/  IMAD.WIDE.U32 R28, R19, 0x4, R22 ;  /* 0x00000004131c7825 */ /* 0x000fca00078e0016 */
[----:B------:R0:W4:Y:S01]  /*1760*/  LDG.E.CONSTANT R19, desc[UR6][R28.64] ;  /* 0x000000061c137981 */ /* 0x000122000c1e9900 */
[----:B------:R-:W-:Y:S01]  /*1770*/  FFMA R21, R8, R5, R21 ;  /* 0x0000000508157223 */ /* 0x000fe20000000015 */
[----:B0-----:R-:W-:-:S05]  /*1780*/  IADD3 R29, PT, PT, R15, 0x440, RZ ;  /* 0x000004400f1d7810 */ /* 0x001fca0007ffe0ff */
[----:B------:R-:W-:-:S05]  /*1790*/  IMAD.WIDE.U32 R28, R29, 0x4, R22 ;  /* 0x000000041d1c7825 */ /* 0x000fca00078e0016 */
[----:B------:R0:W4:Y:S01]  /*17a0*/  LDG.E.CONSTANT R8, desc[UR6][R28.64] ;  /* 0x000000061c087981 */ /* 0x000122000c1e9900 */
[----:B-1----:R-:W-:-:S03]  /*17b0*/  FFMA R6, R3, R6, R4 ;  /* 0x0000000603067223 */ /* 0x002fc60000000004 */
[----:B------:R-:W1:Y:S01]  /*17c0*/  LDS.64 R4, [R24+0xf8] ;  /* 0x0000f80018047984 */ /* 0x000e620000000a00 */
[----:B------:R-:W-:Y:S01]  /*17d0*/  IADD3 R27, PT, PT, R15, 0x480, RZ ;  /* 0x000004800f1b7810 */ /* 0x000fe20007ffe0ff */
[----:B------:R-:W-:-:S04]  /*17e0*/  FFMA R21, R3, R7, R21 ;  /* 0x0000000703157223 */ /* 0x000fc80000000015 */
[----:B------:R-:W-:-:S05]  /*17f0*/  IMAD.WIDE.U32 R26, R27, 0x4, R22 ;  /* 0x000000041b1a7825 */ /* 0x000fca00078e0016 */
[----:B------:R-:W4:Y:S01]  /*1800*/  LDG.E.CONSTANT R3, desc[UR6][R26.64] ;  /* 0x000000061a037981 */ /* 0x000f22000c1e9900 */
[C---:B------:R-:W-:Y:S01]  /*1810*/  FFMA R7, R18.reuse, R7, R6 ;  /* 0x0000000712077223 */ /* 0x040fe20000000006 */
[----:B-1----:R-:W-:-:S03]  /*1820*/  FFMA R18, R18, R4, R21 ;  /* 0x0000000412127223 */ /* 0x002fc60000000015 */
[C---:B------:R-:W-:Y:S02]  /*1830*/  FFMA R4, R14.reuse, R4, R7 ;  /* 0x000000040e047223 */ /* 0x040fe40000000007 */
[----:B------:R-:W1:Y:S01]  /*1840*/  LDS.64 R6, [R24+0x168] ;  /* 0x0001680018067984 */ /* 0x000e620000000a00 */
[----:B0-----:R-:W-:-:S03]  /*1850*/  FFMA R28, R14, R5, R18 ;  /* 0x000000050e1c7223 */ /* 0x001fc60000000012 */
[----:B------:R-:W4:Y:S04]  /*1860*/  LDG.E.CONSTANT R18, desc[UR6][R26.64+0x100] ;  /* 0x000100061a127981 */ /* 0x000f28000c1e9900 */
[----:B------:R-:W4:Y:S01]  /*1870*/  LDG.E.CONSTANT R14, desc[UR6][R26.64+0x200] ;  /* 0x000200061a0e7981 */ /* 0x000f22000c1e9900 */
[----:B-1----:R-:W-:-:S03]  /*1880*/  FFMA R6, R13, R6, R4 ;  /* 0x000000060d067223 */ /* 0x002fc60000000004 */
[----:B------:R-:W0:Y:S01]  /*1890*/  LDS.64 R4, [R24+0x170] ;  /* 0x0001700018047984 */ /* 0x000e220000000a00 */
[----:B------:R-:W-:-:S03]  /*18a0*/  FFMA R21, R13, R7, R28 ;  /* 0x000000070d157223 */ /* 0x000fc6000000001c */
[----:B------:R-:W4:Y:S01]  /*18b0*/  LDG.E.CONSTANT R13, desc[UR6][R26.64+0x300] ;  /* 0x000300061a0d7981 */ /* 0x000f22000c1e9900 */
[C---:B------:R-:W-:Y:S01]  /*18c0*/  FFMA R7, R17.reuse, R7, R6 ;  /* 0x0000000711077223 */ /* 0x040fe20000000006 */
[----:B0-----:R-:W-:-:S03]  /*18d0*/  FFMA R28, R17, R4, R21 ;  /* 0x00000004111c7223 */ /* 0x001fc60000000015 */
[C---:B------:R-:W-:Y:S01]  /*18e0*/  FFMA R4, R12.reuse, R4, R7 ;  /* 0x000000040c047223 */ /* 0x040fe20000000007 */
[----:B------:R-:W4:Y:S04]  /*18f0*/  LDG.E.CONSTANT R17, desc[UR6][R26.64+0x400] ;  /* 0x000400061a117981 */ /* 0x000f28000c1e9900 */
[----:B------:R-:W2:Y:S01]  /*1900*/  LDS.64 R6, [R24+0x1e0] ;  /* 0x0001e00018067984 */ /* 0x000ea20000000a00 */
[----:B------:R-:W-:-:S03]  /*1910*/  FFMA R28, R12, R5, R28 ;  /* 0x000000050c1c7223 */ /* 0x000fc6000000001c */
[----:B------:R-:W4:Y:S01]  /*1920*/  LDG.E.CONSTANT R12, desc[UR6][R26.64+0x500] ;  /* 0x000500061a0c7981 */ /* 0x000f22000c1e9900 */
[----:B--2---:R-:W-:-:S03]  /*1930*/  FFMA R21, R11, R6, R4 ;  /* 0x000000060b157223 */ /* 0x004fc60000000004 */
[----:B------:R-:W0:Y:S01]  /*1940*/  LDS.64 R4, [R24+0x1e8] ;  /* 0x0001e80018047984 */ /* 0x000e220000000a00 */
[----:B------:R-:W-:-:S03]  /*1950*/  FFMA R29, R11, R7, R28 ;  /* 0x000000070b1d7223 */ /* 0x000fc6000000001c */
[----:B------:R-:W2:Y:S01]  /*1960*/  LDG.E.CONSTANT R11, desc[UR6][R26.64+0x600] ;  /* 0x000600061a0b7981 */ /* 0x000ea2000c1e9900 */
[----:B---3--:R-:W-:-:S03]  /*1970*/  FFMA R21, R20, R7, R21 ;  /* 0x0000000714157223 */ /* 0x008fc60000000015 */
[----:B------:R-:W1:Y:S01]  /*1980*/  LDS.64 R6, [R24+0x258] ;  /* 0x0002580018067984 */ /* 0x000e620000000a00 */
[----:B0-----:R-:W-:-:S03]  /*1990*/  FFMA R28, R20, R4, R29 ;  /* 0x00000004141c7223 */ /* 0x001fc6000000001d */
[----:B------:R-:W3:Y:S01]  /*19a0*/  LDG.E.CONSTANT R20, desc[UR6][R26.64+0x700] ;  /* 0x000700061a147981 */ /* 0x000ee2000c1e9900 */
[C---:B----4-:R-:W-:Y:S01]  /*19b0*/  FFMA R4, R10.reuse, R4, R21 ;  /* 0x000000040a047223 */ /* 0x050fe20000000015 */
[----:B------:R-:W-:Y:S02]  /*19c0*/  FFMA R28, R10, R5, R28 ;  /* 0x000000050a1c7223 */ /* 0x000fe4000000001c */
        /* <DEDUP_REMOVED lines=8> */
[-C--:B-1----:R-:W-:Y:S02]  /*1a50*/  FFMA R21, R19, R4.reuse, R21 ;  /* 0x0000000413157223 */ /* 0x082fe40000000015 */
[----:B------:R-:W4:Y:S01]  /*1a60*/  LDG.E.CONSTANT R19, desc[UR6][R28.64+0x100] ;  /* 0x000100061c137981 */ /* 0x000f22000c1e9900 */
[----:B------:R-:W-:-:S03]  /*1a70*/  FFMA R4, R8, R4, R7 ;  /* 0x0000000408047223 */ /* 0x000fc60000000007 */
[----:B------:R-:W1:Y:S01]  /*1a80*/  LDS.64 R6, [R24+0x2d0] ;  /* 0x0002d00018067984 */ /* 0x000e620000000a00 */
[----:B0-----:R-:W-:-:S03]  /*1a90*/  FFMA R26, R8, R5, R21 ;  /* 0x00000005081a7223 */ /* 0x001fc60000000015 */
        /* <DEDUP_REMOVED lines=9> */
[----:B------:R-:W0:Y:S01]  /*1b30*/  LDS.64 R6, [R24+0x348] ;  /* 0x0003480018067984 */ /* 0x000e220000000a00 */
[----:B------:R-:W-:Y:S01]  /*1b40*/  IADD3 R27, PT, PT, R15, 0x800, RZ ;  /* 0x000008000f1b7810 */ /* 0x000fe20007ffe0ff */
[----:B------:R-:W-:-:S04]  /*1b50*/  FFMA R21, R14, R5, R21 ;  /* 0x000000050e157223 */ /* 0x000fc80000000015 */
[----:B------:R-:W-:-:S05]  /*1b60*/  IMAD.WIDE.U32 R26, R27, 0x4, R22 ;  /* 0x000000041b1a7825 */ /* 0x000fca00078e0016 */
[----:B------:R1:W4:Y:S02]  /*1b70*/  LDG.E.CONSTANT R14, desc[UR6][R26.64] ;  /* 0x000000061a0e7981 */ /* 0x000324000c1e9900 */
[----:B-1----:R-:W-:Y:S01]  /*1b80*/  IADD3 R27, PT, PT, R15, 0x840, RZ ;  /* 0x000008400f1b7810 */ /* 0x002fe20007ffe0ff */
[----:B0-----:R-:W-:Y:S02]  /*1b90*/  FFMA R6, R13, R6, R4 ;  /* 0x000000060d067223 */ /* 0x001fe40000000004 */
[----:B------:R-:W0:Y:S02]  /*1ba0*/  LDS.64 R4, [R24+0x350] ;  /* 0x0003500018047984 */ /* 0x000e240000000a00 */
[----:B------:R-:W-:-:S04]  /*1bb0*/  IMAD.WIDE.U32 R26, R27, 0x4, R22 ;  /* 0x000000041b1a7825 */ /* 0x000fc800078e0016 */
[-C--:B------:R-:W-:Y:S02]  /*1bc0*/  FFMA R21, R13, R7.reuse, R21 ;  /* 0x000000070d157223 */ /* 0x080fe40000000015 */
[----:B------:R-:W4:Y:S01]  /*1bd0*/  LDG.E.CONSTANT R13, desc[UR6][R26.64] ;  /* 0x000000061a0d7981 */ /* 0x000f22000c1e9900 */
[----:B------:R-:W-:-:S03]  /*1be0*/  FFMA R29, R17, R7, R6 ;  /* 0x00000007111d7223 */ /* 0x000fc60000000006 */
[----:B------:R-:W2:Y:S01]  /*1bf0*/  LDS.64 R6, [R24+0x3c0] ;  /* 0x0003c00018067984 */ /* 0x000ea20000000a00 */
[-C--:B0-----:R-:W-:Y:S01]  /*1c00*/  FFMA R21, R17, R4.reuse, R21 ;  /* 0x0000000411157223 */ /* 0x081fe20000000015 */
[----:B------:R-:W-:Y:S01]  /*1c10*/  IADD3 R17, PT, PT, R15, 0x880, RZ ;  /* 0x000008800f117810 */ /* 0x000fe20007ffe0ff */
[----:B------:R-:W-:-:S04]  /*1c20*/  FFMA R4, R12, R4, R29 ;  /* 0x000000040c047223 */ /* 0x000fc8000000001d */
[----:B------:R-:W-:-:S05]  /*1c30*/  IMAD.WIDE.U32 R28, R17, 0x4, R22 ;  /* 0x00000004111c7825 */ /* 0x000fca00078e0016 */
[----:B------:R0:W4:Y:S01]  /*1c40*/  LDG.E.CONSTANT R17, desc[UR6][R28.64] ;  /* 0x000000061c117981 */ /* 0x000122000c1e9900 */
[----:B------:R-:W-:Y:S01]  /*1c50*/  FFMA R21, R12, R5, R21 ;  /* 0x000000050c157223 */ /* 0x000fe20000000015 */
[----:B0-----:R-:W-:-:S05]  /*1c60*/  IADD3 R29, PT, PT, R15, 0x8c0, RZ ;  /* 0x000008c00f1d7810 */ /* 0x001fca0007ffe0ff */
[----:B------:R-:W-:-:S04]  /*1c70*/  IMAD.WIDE.U32 R28, R29, 0x4, R22 ;  /* 0x000000041d1c7825 */ /* 0x000fc800078e0016 */
[----:B--2---:R-:W-:Y:S02]  /*1c80*/  FFMA R6, R11, R6, R4 ;  /* 0x000000060b067223 */ /* 0x004fe40000000004 */
[----:B------:R-:W0:Y:S04]  /*1c90*/  LDS.64 R4, [R24+0x3c8] ;  /* 0x0003c80018047984 */ /* 0x000e280000000a00 */
[----:B------:R1:W2:Y:S01]  /*1ca0*/  LDG.E.CONSTANT R12, desc[UR6][R28.64] ;  /* 0x000000061c0c7981 */ /* 0x0002a2000c1e9900 */
[----:B------:R-:W-:Y:S01]  /*1cb0*/  IADD3 R27, PT, PT, R15, 0x900, RZ ;  /* 0x000009000f1b7810 */ /* 0x000fe20007ffe0ff */
[----:B------:R-:W-:-:S04]  /*1cc0*/  FFMA R21, R11, R7, R21 ;  /* 0x000000070b157223 */ /* 0x000fc80000000015 */
[----:B------:R-:W-:-:S05]  /*1cd0*/  IMAD.WIDE.U32 R26, R27, 0x4, R22 ;  /* 0x000000041b1a7825 */ /* 0x000fca00078e0016 */
[----:B------:R-:W2:Y:S01]  /*1ce0*/  LDG.E.CONSTANT R11, desc[UR6][R26.64] ;  /* 0x000000061a0b7981 */ /* 0x000ea2000c1e9900 */
[C---:B---3--:R-:W-:Y:S01]  /*1cf0*/  FFMA R7, R20.reuse, R7, R6 ;  /* 0x0000000714077223 */ /* 0x048fe20000000006 */
[----:B0-----:R-:W-:-:S03]  /*1d00*/  FFMA R20, R20, R4, R21 ;  /* 0x0000000414147223 */ /* 0x001fc60000000015 */
[C---:B----4-:R-:W-:Y:S02]  /*1d10*/  FFMA R4, R10.reuse, R4, R7 ;  /* 0x000000040a047223 */ /* 0x050fe40000000007 */
[----:B------:R-:W0:Y:S01]  /*1d20*/  LDS.64 R6, [R24+0x438] ;  /* 0x0004380018067984 */ /* 0x000e220000000a00 */
[----:B------:R-:W-:-:S03]  /*1d30*/  FFMA R10, R10, R5, R20 ;  /* 0x000000050a0a7223 */ /* 0x000fc60000000014 */
[----:B------:R-:W3:Y:S01]  /*1d40*/  LDG.E.CONSTANT R20, desc[UR6][R26.64+0x100] ;  /* 0x000100061a147981 */ /* 0x000ee2000c1e9900 */
[----:B0-----:R-:W-:-:S03]  /*1d50*/  FFMA R21, R9, R7, R10 ;  /* 0x0000000709157223 */ /* 0x001fc6000000000a */
[----:B------:R-:W4:Y:S01]  /*1d60*/  LDG.E.CONSTANT R10, desc[UR6][R26.64+0x200] ;  /* 0x000200061a0a7981 */ /* 0x000f22000c1e9900 */
[----:B------:R-:W-:-:S03]  /*1d70*/  FFMA R6, R9, R6, R4 ;  /* 0x0000000609067223 */ /* 0x000fc60000000004 */
[----:B------:R-:W1:Y:S01]  /*1d80*/  LDS.64 R4, [R24+0x440] ;  /* 0x0004400018047984 */ /* 0x000e620000000a00 */
[----:B------:R-:W-:-:S03]  /*1d90*/  FFMA R7, R19, R7, R6 ;  /* 0x0000000713077223 */ /* 0x000fc60000000006 */
[----:B------:R-:W4:Y:S01]  /*1da0*/  LDG.E.CONSTANT R9, desc[UR6][R26.64+0x300] ;  /* 0x000300061a097981 */ /* 0x000f22000c1e9900 */
[-C--:B-1----:R-:W-:Y:S01]  /*1db0*/  FFMA R28, R19, R4.reuse, R21 ;  /* 0x00000004131c7223 */ /* 0x082fe20000000015 */
[C---:B------:R-:W-:Y:S02]  /*1dc0*/  FFMA R4, R8.reuse, R4, R7 ;  /* 0x0000000408047223 */ /* 0x040fe40000000007 */
[----:B------:R-:W0:Y:S01]  /*1dd0*/  LDS.64 R6, [R24+0x4b0] ;  /* 0x0004b00018067984 */ /* 0x000e220000000a00 */
[----:B------:R-:W-:-:S03]  /*1de0*/  FFMA R28, R8, R5, R28 ;  /* 0x00000005081c7223 */ /* 0x000fc6000000001c */
[----:B------:R-:W4:Y:S01]  /*1df0*/  LDG.E.CONSTANT R8, desc[UR6][R26.64+0x400] ;  /* 0x000400061a087981 */ /* 0x000f22000c1e9900 */
[----:B0-----:R-:W-:-:S03]  /*1e00*/  FFMA R19, R3, R6, R4 ;  /* 0x0000000603137223 */ /* 0x001fc60000000004 */
[----:B------:R-:W0:Y:S01]  /*1e10*/  LDS.64 R4, [R24+0x4b8] ;  /* 0x0004b80018047984 */ /* 0x000e220000000a00 */
[----:B------:R-:W-:-:S03]  /*1e20*/  FFMA R21, R3, R7, R28 ;  /* 0x0000000703157223 */ /* 0x000fc6000000001c */
[----:B------:R-:W4:Y:S01]  /*1e30*/  LDG.E.CONSTANT R3, desc[UR6][R26.64+0x500] ;  /* 0x000500061a037981 */ /* 0x000f22000c1e9900 */
[----:B------:R-:W-:-:S03]  /*1e40*/  FFMA R7, R18, R7, R19 ;  /* 0x0000000712077223 */ /* 0x000fc60000000013 */
[----:B------:R-:W4:Y:S01]  /*1e50*/  LDG.E.CONSTANT R19, desc[UR6][R26.64+0x600] ;  /* 0x000600061a137981 */ /* 0x000f22000c1e9900 */
[-C--:B0-----:R-:W-:Y:S01]  /*1e60*/  FFMA R28, R18, R4.reuse, R21 ;  /* 0x00000004121c7223 */ /* 0x081fe20000000015 */
[C---:B------:R-:W-:Y:S02]  /*1e70*/  FFMA R4, R14.reuse, R4, R7 ;  /* 0x000000040e047223 */ /* 0x040fe40000000007 */
[----:B------:R-:W4:Y:S04]  /*1e80*/  LDG.E.CONSTANT R18, desc[UR6][R26.64+0x700] ;  /* 0x000700061a127981 */ /* 0x000f28000c1e9900 */
[----:B------:R-:W0:Y:S01]  /*1e90*/  LDS.64 R6, [R24+0x528] ;  /* 0x0005280018067984 */ /* 0x000e220000000a00 */
[----:B------:R-:W-:Y:S01]  /*1ea0*/  FFMA R28, R14, R5, R28 ;  /* 0x000000050e1c7223 */ /* 0x000fe2000000001c */
[----:B------:R-:W-:-:S02]  /*1eb0*/  IADD3 R29, PT, PT, R15, 0xb40, RZ ;  /* 0x00000b400f1d7810 */ /* 0x000fc40007ffe0ff */
[----:B------:R1:W4:Y:S01]  /*1ec0*/  LDG.E.CONSTANT R14, desc[UR6][R26.64+0x800] ;  /* 0x000800061a0e7981 */ /* 0x000322000c1e9900 */
[----:B0-----:R-:W-:-:S03]  /*1ed0*/  FFMA R6, R13, R6, R4 ;  /* 0x000000060d067223 */ /* 0x001fc60000000004 */
[----:B------:R-:W0:Y:S01]  /*1ee0*/  LDS.64 R4, [R24+0x530] ;  /* 0x0005300018047984 */ /* 0x000e220000000a00 */
[----:B------:R-:W-:Y:S01]  /*1ef0*/  FFMA R21, R13, R7, R28 ;  /* 0x000000070d157223 */ /* 0x000fe2000000001c */
[----:B------:R-:W-:-:S05]  /*1f00*/  IMAD.WIDE.U32 R28, R29, 0x4, R22 ;  /* 0x000000041d1c7825 */ /* 0x000fca00078e0016 */
[----:B------:R-:W4:Y:S01]  /*1f10*/  LDG.E.CONSTANT R13, desc[UR6][R28.64] ;  /* 0x000000061c0d7981 */ /* 0x000f22000c1e9900 */
[C---:B------:R-:W-:Y:S01]  /*1f20*/  FFMA R7, R17.reuse, R7, R6 ;  /* 0x0000000711077223 */ /* 0x040fe20000000006 */
[----:B0-----:R-:W-:-:S03]  /*1f30*/  FFMA R21, R17, R4, R21 ;  /* 0x0000000411157223 */ /* 0x001fc60000000015 */
[C---:B--2---:R-:W-:Y:S01]  /*1f40*/  FFMA R4, R12.reuse, R4, R7 ;  /* 0x000000040c047223 */ /* 0x044fe20000000007 */
[----:B------:R-:W2:Y:S04]  /*1f50*/  LDG.E.CONSTANT R17, desc[UR6][R28.64+0x100] ;  /* 0x000100061c117981 */ /* 0x000ea8000c1e9900 */
[----:B------:R-:W0:Y:S01]  /*1f60*/  LDS.64 R6, [R24+0x5a0] ;  /* 0x0005a00018067984 */ /* 0x000e220000000a00 */
[----:B-1----:R-:W-:-:S03]  /*1f70*/  FFMA R26, R12, R5, R21 ;  /* 0x000000050c1a7223 */ /* 0x002fc60000000015 */
[----:B------:R1:W2:Y:S01]  /*1f80*/  LDG.E.CONSTANT R12, desc[UR6][R28.64+0x200] ;  /* 0x000200061c0c7981 */ /* 0x0002a2000c1e9900 */
[----:B------:R-:W-:Y:S01]  /*1f90*/  IADD3 R27, PT, PT, R15, 0xc00, RZ ;  /* 0x00000c000f1b7810 */ /* 0x000fe20007ffe0ff */
[C---:B0-----:R-:W-:Y:S02]  /*1fa0*/  FFMA R21, R11.reuse, R6, R4 ;  /* 0x000000060b157223 */ /* 0x041fe40000000004 */
[----:B------:R-:W0:Y:S01]  /*1fb0*/  LDS.64 R4, [R24+0x5a8] ;  /* 0x0005a80018047984 */ /* 0x000e220000000a00 */
[----:B------:R-:W-:Y:S01]  /*1fc0*/  FFMA R6, R11, R7, R26 ;  /* 0x000000070b067223 */ /* 0x000fe2000000001a */
[----:B------:R-:W-:-:S05]  /*1fd0*/  IMAD.WIDE.U32 R26, R27, 0x4, R22 ;  /* 0x000000041b1a7825 */ /* 0x000fca00078e0016 */
[----:B------:R0:W2:Y:S01]  /*1fe0*/  LDG.E.CONSTANT R11, desc[UR6][R26.64] ;  /* 0x000000061a0b7981 */ /* 0x0000a2000c1e9900 */
[C---:B---3--:R-:W-:Y:S01]  /*1ff0*/  FFMA R21, R20.reuse, R7, R21 ;  /* 0x0000000714157223 */ /* 0x048fe20000000015 */
[C---:B-1----:R-:W-:Y:S01]  /*2000*/  IADD3 R29, PT, PT, R15.reuse, 0xc80, RZ ;  /* 0x00000c800f1d7810 */ /* 0x042fe20007ffe0ff */
[-C--:B0-----:R-:W-:Y:S01]  /*2010*/  FFMA R27, R20, R4.reuse, R6 ;  /* 0x00000004141b7223 */ /* 0x081fe20000000006 */
[----:B------:R-:W-:Y:S01]  /*2020*/  IADD3 R20, PT, PT, R15, 0xc40, RZ ;  /* 0x00000c400f147810 */ /* 0x000fe20007ffe0ff */
[----:B----4-:R-:W-:Y:S01]  /*2030*/  FFMA R4, R10, R4, R21 ;  /* 0x000000040a047223 */ /* 0x010fe20000000015 */
[----:B------:R-:W0:Y:S03]  /*2040*/  LDS.64 R6, [R24+0x618] ;  /* 0x0006180018067984 */ /* 0x000e260000000a00 */
[----:B------:R-:W-:-:S06]  /*2050*/  IMAD.WIDE.U32 R20, R20, 0x4, R22 ;  /* 0x0000000414147825 */ /* 0x000fcc00078e0016 */
[----:B------:R1:W3:Y:S01]  /*2060*/  LDG.E.CONSTANT R20, desc[UR6][R20.64] ;  /* 0x0000000614147981 */ /* 0x0002e2000c1e9900 */
[----:B------:R-:W-:Y:S01]  /*2070*/  FFMA R28, R10, R5, R27 ;  /* 0x000000050a1c7223 */ /* 0x000fe2000000001b */
[----:B------:R-:W-:-:S05]  /*2080*/  IMAD.WIDE.U32 R26, R29, 0x4, R22 ;  /* 0x000000041d1a7825 */ /* 0x000fca00078e0016 */
[----:B------:R4:W3:Y:S01]  /*2090*/  LDG.E.CONSTANT R10, desc[UR6][R26.64] ;  /* 0x000000061a0a7981 */ /* 0x0008e2000c1e9900 */
[----:B------:R-:W-:Y:S01]  /*20a0*/  IADD3 R29, PT, PT, R15, 0xcc0, RZ ;  /* 0x00000cc00f1d7810 */ /* 0x000fe20007ffe0ff */
[C---:B0-----:R-:W-:Y:S02]  /*20b0*/  FFMA R6, R9.reuse, R6, R4 ;  /* 0x0000000609067223 */ /* 0x041fe40000000004 */
[----:B------:R-:W0:Y:S01]  /*20c0*/  LDS.64 R4, [R24+0x620] ;  /* 0x0006200018047984 */ /* 0x000e220000000a00 */
[----:B-1----:R-:W-:Y:S01]  /*20d0*/  FFMA R21, R9, R7, R28 ;  /* 0x0000000709157223 */ /* 0x002fe2000000001c */
[----:B------:R-:W-:-:S05]  /*20e0*/  IMAD.WIDE.U32 R28, R29, 0x4, R22 ;  /* 0x000000041d1c7825 */ /* 0x000fca00078e0016 */
[----:B------:R-:W3:Y:S01]  /*20f0*/  LDG.E.CONSTANT R9, desc[UR6][R28.64] ;  /* 0x000000061c097981 */ /* 0x000ee2000c1e9900 */
[----:B----4-:R-:W-:-:S03]  /*2100*/  FFMA R26, R8, R7, R6 ;  /* 0x00000007081a7223 */ /* 0x010fc60000000006 */
[----:B------:R-:W1:Y:S01]  /*2110*/  LDS.64 R6, [R24+0x690] ;  /* 0x0006900018067984 */ /* 0x000e620000000a00 */
[-C--:B0-----:R-:W-:Y:S01]  /*2120*/  FFMA R21, R8, R4.reuse, R21 ;  /* 0x0000000408157223 */ /* 0x081fe20000000015 */
[----:B------:R-:W-:Y:S01]  /*2130*/  IADD3 R8, PT, PT, R15, 0xd00, RZ ;  /* 0x00000d000f087810 */ /* 0x000fe20007ffe0ff */
[----:B------:R-:W-:-:S04]  /*2140*/  FFMA R4, R3, R4, R26 ;  /* 0x0000000403047223 */ /* 0x000fc8000000001a */
[----:B------:R-:W-:-:S05]  /*2150*/  IMAD.WIDE.U32 R26, R8, 0x4, R22 ;  /* 0x00000004081a7825 */ /* 0x000fca00078e0016 */
[----:B------:R0:W4:Y:S02]  /*2160*/  LDG.E.CONSTANT R8, desc[UR6][R26.64] ;  /* 0x000000061a087981 */ /* 0x000124000c1e9900 */
[----:B0-----:R-:W-:Y:S01]  /*2170*/  FFMA R26, R3, R5, R21 ;  /* 0x00000005031a7223 */ /* 0x001fe20000000015 */
[----:B-1----:R-:W-:Y:S02]  /*2180*/  FFMA R21, R19, R6, R4 ;  /* 0x0000000613157223 */ /* 0x002fe40000000004 */
[----:B------:R-:W0:Y:S01]  /*2190*/  LDS.64 R4, [R24+0x698] ;  /* 0x0006980018047984 */ /* 0x000e220000000a00 */
[----:B------:R-:W-:-:S05]  /*21a0*/  IADD3 R3, PT, PT, R15, 0xd40, RZ ;  /* 0x00000d400f037810 */ /* 0x000fca0007ffe0ff */
[----:B------:R-:W-:-:S05]  /*21b0*/  IMAD.WIDE.U32 R28, R3, 0x4, R22 ;  /* 0x00000004031c7825 */ /* 0x000fca00078e0016 */
[----:B------:R1:W4:Y:S01]  /*21c0*/  LDG.E.CONSTANT R3, desc[UR6][R28.64] ;  /* 0x000000061c037981 */ /* 0x000322000c1e9900 */
[----:B------:R-:W-:Y:S01]  /*21d0*/  IADD3 R27, PT, PT, R15, 0xd80, RZ ;  /* 0x00000d800f1b7810 */ /* 0x000fe20007ffe0ff */
[----:B------:R-:W-:-:S04]  /*21e0*/  FFMA R6, R19, R7, R26 ;  /* 0x0000000713067223 */ /* 0x000fc8000000001a */
[----:B------:R-:W-:-:S04]  /*21f0*/  IMAD.WIDE.U32 R26, R27, 0x4, R22 ;  /* 0x000000041b1a7825 */ /* 0x000fc800078e0016 */
[C---:B------:R-:W-:Y:S01]  /*2200*/  FFMA R21, R18.reuse, R7, R21 ;  /* 0x0000000712157223 */ /* 0x040fe20000000015 */
[----:B------:R-:W4:Y:S01]  /*2210*/  LDG.E.CONSTANT R19, desc[UR6][R26.64] ;  /* 0x000000061a137981 */ /* 0x000f22000c1e9900 */
[----:B0-----:R-:W-:-:S03]  /*2220*/  FFMA R18, R18, R4, R6 ;  /* 0x0000000412127223 */ /* 0x001fc60000000006 */
[----:B------:R-:W0:Y:S01]  /*2230*/  LDS.64 R6, [R24+0x708] ;  /* 0x0007080018067984 */ /* 0x000e220000000a00 */
[C---:B------:R-:W-:Y:S01]  /*2240*/  FFMA R4, R14.reuse, R4, R21 ;  /* 0x000000040e047223 */ /* 0x040fe20000000015 */
[----:B------:R-:W-:Y:S02]  /*2250*/  FFMA R14, R14, R5, R18 ;  /* 0x000000050e0e7223 */ /* 0x000fe40000000012 */
[----:B------:R-:W4:Y:S02]  /*2260*/  LDG.E.CONSTANT R18, desc[UR6][R26.64+0x100] ;  /* 0x000100061a127981 */ /* 0x000f24000c1e9900 */
[C---:B0-----:R-:W-:Y:S02]  /*2270*/  FFMA R21, R13.reuse, R7, R14 ;  /* 0x000000070d157223 */ /* 0x041fe4000000000e */
[----:B------:R-:W4:Y:S01]  /*2280*/  LDG.E.CONSTANT R14, desc[UR6][R26.64+0x200] ;  /* 0x000200061a0e7981 */ /* 0x000f22000c1e9900 */
[----:B------:R-:W-:-:S03]  /*2290*/  FFMA R6, R13, R6, R4 ;  /* 0x000000060d067223 */ /* 0x000fc60000000004 */
[----:B------:R-:W1:Y:S04]  /*22a0*/  LDS.64 R4, [R24+0x710] ;  /* 0x0007100018047984 */ /* 0x000e680000000a00 */
[----:B------:R-:W4:Y:S01]  /*22b0*/  LDG.E.CONSTANT R13, desc[UR6][R26.64+0x300] ;  /* 0x000300061a0d7981 */ /* 0x000f22000c1e9900 */
[C---:B--2---:R-:W-:Y:S01]  /*22c0*/  FFMA R7, R17.reuse, R7, R6 ;  /* 0x0000000711077223 */ /* 0x044fe20000000006 */
[----:B-1----:R-:W-:-:S03]  /*22d0*/  FFMA R28, R17, R4, R21 ;  /* 0x00000004111c7223 */ /* 0x002fc60000000015 */
[C---:B------:R-:W-:Y:S02]  /*22e0*/  FFMA R4, R12.reuse, R4, R7 ;  /* 0x000000040c047223 */ /* 0x040fe40000000007 */
[----:B------:R-:W0:Y:S01]  /*22f0*/  LDS.64 R6, [R24+0x780] ;  /* 0x0007800018067984 */ /* 0x000e220000000a00 */
[----:B------:R-:W-:-:S03]  /*2300*/  FFMA R28, R12, R5, R28 ;  /* 0x000000050c1c7223 */ /* 0x000fc6000000001c */
[----:B------:R-:W2:Y:S01]  /*2310*/  LDG.E.CONSTANT R12, desc[UR6][R26.64+0x400] ;  /* 0x000400061a0c7981 */ /* 0x000ea2000c1e9900 */
[C---:B0-----:R-:W-:Y:S01]  /*2320*/  FFMA R17, R11.reuse, R6, R4 ;  /* 0x000000060b117223 */ /* 0x041fe20000000004 */
[-C--:B------:R-:W-:Y:S02]  /*2330*/  FFMA R21, R11, R7.reuse, R28 ;  /* 0x000000070b157223 */ /* 0x080fe4000000001c */
[----:B------:R-:W0:Y:S04]  /*2340*/  LDS.64 R4, [R24+0x788] ;  /* 0x0007880018047984 */ /* 0x000e280000000a00 */
[----:B------:R-:W2:Y:S01]  /*2350*/  LDG.E.CONSTANT R11, desc[UR6][R26.64+0x500] ;  /* 0x000500061a0b7981 */ /* 0x000ea2000c1e9900 */
[----:B---3--:R-:W-:-:S03]  /*2360*/  FFMA R7, R20, R7, R17 ;  /* 0x0000000714077223 */ /* 0x008fc60000000011 */
[----:B------:R-:W3:Y:S01]  /*2370*/  LDG.E.CONSTANT R17, desc[UR6][R26.64+0x600] ;  /* 0x000600061a117981 */ /* 0x000ee2000c1e9900 */
[-C--:B0-----:R-:W-:Y:S01]  /*2380*/  FFMA R28, R20, R4.reuse, R21 ;  /* 0x00000004141c7223 */ /* 0x081fe20000000015 */
[C---:B------:R-:W-:Y:S02]  /*2390*/  FFMA R4, R10.reuse, R4, R7 ;  /* 0x000000040a047223 */ /* 0x040fe40000000007 */
[----:B------:R-:W3:Y:S04]  /*23a0*/  LDG.E.CONSTANT R20, desc[UR6][R26.64+0x700] ;  /* 0x000700061a147981 */ /* 0x000ee8000c1e9900 */
[----:B------:R-:W0:Y:S01]  /*23b0*/  LDS.64 R6, [R24+0x7f8] ;  /* 0x0007f80018067984 */ /* 0x000e220000000a00 */
[----:B------:R-:W-:-:S03]  /*23c0*/  FFMA R28, R10, R5, R28 ;  /* 0x000000050a1c7223 */ /* 0x000fc6000000001c */
[----:B------:R-:W3:Y:S01]  /*23d0*/  LDG.E.CONSTANT R10, desc[UR6][R26.64+0x800] ;  /* 0x000800061a0a7981 */ /* 0x000ee2000c1e9900 */
[----:B------:R-:W-:Y:S01]  /*23e0*/  IADD3 R29, PT, PT, R15, 0xfc0, RZ ;  /* 0x00000fc00f1d7810 */ /* 0x000fe20007ffe0ff */
[C---:B0-----:R-:W-:Y:S02]  /*23f0*/  FFMA R21, R9.reuse, R6, R4 ;  /* 0x0000000609157223 */ /* 0x041fe40000000004 */
[----:B------:R-:W0:Y:S01]  /*2400*/  LDS.64 R4, [R24+0x800] ;  /* 0x0008000018047984 */ /* 0x000e220000000a00 */
[----:B------:R-:W-:Y:S01]  /*2410*/  FFMA R6, R9, R7, R28 ;  /* 0x0000000709067223 */ /* 0x000fe2000000001c */
[----:B------:R-:W-:-:S05]  /*2420*/  IMAD.WIDE.U32 R28, R29, 0x4, R22 ;  /* 0x000000041d1c7825 */ /* 0x000fca00078e0016 */
[----:B------:R4:W3:Y:S02]  /*2430*/  LDG.E.CONSTANT R9, desc[UR6][R28.64] ;  /* 0x000000061c097981 */ /* 0x0008e4000c1e9900 */
[C---:B----4-:R-:W-:Y:S01]  /*2440*/  FFMA R28, R8.reuse, R7, R21 ;  /* 0x00000007081c7223 */ /* 0x050fe20000000015 */
[----:B0-----:R-:W-:Y:S01]  /*2450*/  FFMA R21, R8, R4, R6 ;  /* 0x0000000408157223 */ /* 0x001fe20000000006 */
[----:B------:R-:W-:Y:S01]  /*2460*/  IADD3 R8, PT, PT, R15, 0x1000, RZ ;  /* 0x000010000f087810 */ /* 0x000fe20007ffe0ff */
[----:B------:R-:W0:Y:S04]  /*2470*/  LDS.64 R6, [R24+0x870] ;  /* 0x0008700018067984 */ /* 0x000e280000000a00 */
[----:B------:R-:W-:-:S05]  /*2480*/  IMAD.WIDE.U32 R26, R8, 0x4, R22 ;  /* 0x00000004081a7825 */ /* 0x000fca00078e0016 */
[----:B------:R1:W4:Y:S01]  /*2490*/  LDG.E.CONSTANT R8, desc[UR6][R26.64] ;  /* 0x000000061a087981 */ /* 0x000322000c1e9900 */
[----:B------:R-:W-:Y:S01]  /*24a0*/  FFMA R4, R3, R4, R28 ;  /* 0x0000000403047223 */ /* 0x000fe2000000001c */
[----:B-1----:R-:W-:Y:S01]  /*24b0*/  IADD3 R27, PT, PT, R15, 0x1040, RZ ;  /* 0x000010400f1b7810 */ /* 0x002fe20007ffe0ff */
[----:B------:R-:W-:-:S04]  /*24c0*/  FFMA R21, R3, R5, R21 ;  /* 0x0000000503157223 */ /* 0x000fc80000000015 */
[----:B------:R-:W-:-:S05]  /*24d0*/  IMAD.WIDE.U32 R26, R27, 0x4, R22 ;  /* 0x000000041b1a7825 */ /* 0x000fca00078e0016 */
[----:B------:R1:W4:Y:S01]  /*24e0*/  LDG.E.CONSTANT R3, desc[UR6][R26.64] ;  /* 0x000000061a037981 */ /* 0x000322000c1e9900 */
[----:B0-----:R-:W-:-:S03]  /*24f0*/  FFMA R6, R19, R6, R4 ;  /* 0x0000000613067223 */ /* 0x001fc60000000004 */
[----:B------:R-:W0:Y:S01]  /*2500*/  LDS.64 R4, [R24+0x878] ;  /* 0x0008780018047984 */ /* 0x000e220000000a00 */
[----:B------:R-:W-:Y:S01]  /*2510*/  IADD3 R29, PT, PT, R15, 0x1080, RZ ;  /* 0x000010800f1d7810 */ /* 0x000fe20007ffe0ff */
[----:B------:R-:W-:-:S04]  /*2520*/  FFMA R21, R19, R7, R21 ;  /* 0x0000000713157223 */ /* 0x000fc80000000015 */
[----:B------:R-:W-:-:S05]  /*2530*/  IMAD.WIDE.U32 R28, R29, 0x4, R22 ;  /* 0x000000041d1c7825 */ /* 0x000fca00078e0016 */
[----:B------:R-:W4:Y:S01]  /*2540*/  LDG.E.CONSTANT R19, desc[UR6][R28.64] ;  /* 0x000000061c137981 */ /* 0x000f22000c1e9900 */
[----:B-1----:R-:W-:-:S03]  /*2550*/  FFMA R27, R18, R7, R6 ;  /* 0x00000007121b7223 */ /* 0x002fc60000000006 */
        /* <DEDUP_REMOVED lines=11> */
[----:B------:R-:W0:Y:S01]  /*2610*/  LDS.64 R4, [R24+0x8f0] ;  /* 0x0008f00018047984 */ /* 0x000e220000000a00 */
[----:B------:R-:W-:Y:S01]  /*2620*/  IADD3 R29, PT, PT, R15, 0x1140, RZ ;  /* 0x000011400f1d7810 */ /* 0x000fe20007ffe0ff */
[----:B------:R-:W-:-:S04]  /*2630*/  FFMA R21, R13, R7, R21 ;  /* 0x000000070d157223 */ /* 0x000fc80000000015 */
[----:B------:R-:W-:-:S05]  /*2640*/  IMAD.WIDE.U32 R28, R29, 0x4, R22 ;  /* 0x000000041d1c7825 */ /* 0x000fca00078e0016 */
[----:B------:R-:W4:Y:S01]  /*2650*/  LDG.E.CONSTANT R13, desc[UR6][R28.64] ;  /* 0x000000061c0d7981 */ /* 0x000f22000c1e9900 */
[----:B--2---:R-:W-:-:S03]  /*2660*/  FFMA R26, R12, R7, R6 ;  /* 0x000000070c1a7223 */ /* 0x004fc60000000006 */
[----:B------:R-:W3:Y:S01]  /*2670*/  LDS.64 R6, [R24+0x960] ;  /* 0x0009600018067984 */ /* 0x000ee20000000a00 */
[-C--:B0-----:R-:W-:Y:S01]  /*2680*/  FFMA R21, R12, R4.reuse, R21 ;  /* 0x000000040c157223 */ /* 0x081fe20000000015 */
[----:B------:R-:W-:Y:S01]  /*2690*/  IADD3 R12, PT, PT, R15, 0x1180, RZ ;  /* 0x000011800f0c7810 */ /* 0x000fe20007ffe0ff */
[----:B------:R-:W-:-:S04]  /*26a0*/  FFMA R4, R11, R4, R26 ;  /* 0x000000040b047223 */ /* 0x000fc8000000001a */
[----:B------:R-:W-:-:S05]  /*26b0*/  IMAD.WIDE.U32 R26, R12, 0x4, R22 ;  /* 0x000000040c1a7825 */ /* 0x000fca00078e0016 */
[----:B------:R0:W2:Y:S01]  /*26c0*/  LDG.E.CONSTANT R12, desc[UR6][R26.64] ;  /* 0x000000061a0c7981 */ /* 0x0000a2000c1e9900 */
[----:B------:R-:W-:Y:S01]  /*26d0*/  FFMA R21, R11, R5, R21 ;  /* 0x000000050b157223 */ /* 0x000fe20000000015 */
[----:B0-----:R-:W-:-:S05]  /*26e0*/  IADD3 R27, PT, PT, R15, 0x11c0, RZ ;  /* 0x000011c00f1b7810 */ /* 0x001fca0007ffe0ff */
[----:B------:R-:W-:-:S05]  /*26f0*/  IMAD.WIDE.U32 R26, R27, 0x4, R22 ;  /* 0x000000041b1a7825 */ /* 0x000fca00078e0016 */
[----:B------:R0:W2:Y:S01]  /*2700*/  LDG.E.CONSTANT R11, desc[UR6][R26.64] ;  /* 0x000000061a0b7981 */ /* 0x0000a2000c1e9900 */
[----:B---3--:R-:W-:-:S03]  /*2710*/  FFMA R6, R17, R6, R4 ;  /* 0x0000000611067223 */ /* 0x008fc60000000004 */
[----:B------:R-:W1:Y:S01]  /*2720*/  LDS.64 R4, [R24+0x968] ;  /* 0x0009680018047984 */ /* 0x000e620000000a00 */
[----:B------:R-:W-:Y:S01]  /*2730*/  IADD3 R29, PT, PT, R15, 0x1200, RZ ;  /* 0x000012000f1d7810 */ /* 0x000fe20007ffe0ff */
[----:B------:R-:W-:-:S04]  /*2740*/  FFMA R21, R17, R7, R21 ;  /* 0x0000000711157223 */ /* 0x000fc80000000015 */
[----:B------:R-:W-:-:S04]  /*2750*/  IMAD.WIDE.U32 R28, R29, 0x4, R22 ;  /* 0x000000041d1c7825 */ /* 0x000fc800078e0016 */
[C---:B------:R-:W-:Y:S01]  /*2760*/  FFMA R7, R20.reuse, R7, R6 ;  /* 0x0000000714077223 */ /* 0x040fe20000000006 */
[----:B------:R-:W3:Y:S01]  /*2770*/  LDG.E.CONSTANT R17, desc[UR6][R28.64] ;  /* 0x000000061c117981 */ /* 0x000ee2000c1e9900 */
[-C--:B-1----:R-:W-:Y:S02]  /*2780*/  FFMA R20, R20, R4.reuse, R21 ;  /* 0x0000000414147223 */ /* 0x082fe40000000015 */
[C---:B------:R-:W-:Y:S02]  /*2790*/  FFMA R4, R10.reuse, R4, R7 ;  /* 0x000000040a047223 */ /* 0x040fe40000000007 */
[----:B------:R-:W1:Y:S01]  /*27a0*/  LDS.64 R6, [R24+0x9d8] ;  /* 0x0009d80018067984 */ /* 0x000e620000000a00 */
[----:B0-----:R-:W-:-:S03]  /*27b0*/  FFMA R26, R10, R5, R20 ;  /* 0x000000050a1a7223 */ /* 0x001fc60000000014 */
[----:B------:R-:W3:Y:S04]  /*27c0*/  LDG.E.CONSTANT R20, desc[UR6][R28.64+0x100] ;  /* 0x000100061c147981 */ /* 0x000ee8000c1e9900 */
[----:B------:R-:W3:Y:S01]  /*27d0*/  LDG.E.CONSTANT R10, desc[UR6][R28.64+0x200] ;  /* 0x000200061c0a7981 */ /* 0x000ee2000c1e9900 */
[C---:B-1----:R-:W-:Y:S01]  /*27e0*/  FFMA R21, R9.reuse, R6, R4 ;  /* 0x0000000609157223 */ /* 0x042fe20000000004 */
[-C--:B------:R-:W-:Y:S02]  /*27f0*/  FFMA R27, R9, R7.reuse, R26 ;  /* 0x00000007091b7223 */ /* 0x080fe4000000001a */
[----:B------:R-:W0:Y:S04]  /*2800*/  LDS.64 R4, [R24+0x9e0] ;  /* 0x0009e00018047984 */ /* 0x000e280000000a00 */
[----:B------:R-:W3:Y:S01]  /*2810*/  LDG.E.CONSTANT R9, desc[UR6][R28.64+0x300] ;  /* 0x000300061c097981 */ /* 0x000ee2000c1e9900 */
[C---:B----4-:R-:W-:Y:S01]  /*2820*/  FFMA R6, R8.reuse, R7, R21 ;  /* 0x0000000708067223 */ /* 0x050fe20000000015 */
[----:B0-----:R-:W-:-:S03]  /*2830*/  FFMA R8, R8, R4, R27 ;  /* 0x0000000408087223 */ /* 0x001fc6000000001b */
[C---:B------:R-:W-:Y:S02]  /*2840*/  FFMA R4, R3.reuse, R4, R6 ;  /* 0x0000000403047223 */ /* 0x040fe40000000006 */
[----:B------:R-:W0:Y:S01]  /*2850*/  LDS.64 R6, [R24+0xa50] ;  /* 0x000a500018067984 */ /* 0x000e220000000a00 */
[----:B------:R-:W-:-:S03]  /*2860*/  FFMA R26, R3, R5, R8 ;  /* 0x00000005031a7223 */ /* 0x000fc60000000008 */
[----:B------:R-:W4:Y:S04]  /*2870*/  LDG.E.CONSTANT R8, desc[UR6][R28.64+0x400] ;  /* 0x000400061c087981 */ /* 0x000f28000c1e9900 */
[----:B------:R-:W4:Y:S01]  /*2880*/  LDG.E.CONSTANT R3, desc[UR6][R28.64+0x500] ;  /* 0x000500061c037981 */ /* 0x000f22000c1e9900 */
[----:B0-----:R-:W-:-:S03]  /*2890*/  FFMA R21, R19, R6, R4 ;  /* 0x0000000613157223 */ /* 0x001fc60000000004 */
        /* <DEDUP_REMOVED lines=12> */
[----:B-1----:R-:W-:-:S05]  /*2960*/  IADD3 R27, PT, PT, R15, 0x1440, RZ ;  /* 0x000014400f1b7810 */ /* 0x002fca0007ffe0ff */
[----:B------:R-:W-:-:S04]  /*2970*/  IMAD.WIDE.U32 R26, R27, 0x4, R22 ;  /* 0x000000041b1a7825 */ /* 0x000fc800078e0016 */
[C---:B0-----:R-:W-:Y:S02]  /*2980*/  FFMA R6, R13.reuse, R6, R4 ;  /* 0x000000060d067223 */ /* 0x041fe40000000004 */
[----:B------:R-:W0:Y:S01]  /*2990*/  LDS.64 R4, [R24+0xad0] ;  /* 0x000ad00018047984 */ /* 0x000e220000000a00 */
[----:B------:R-:W-:-:S03]  /*29a0*/  FFMA R21, R13, R7, R21 ;  /* 0x000000070d157223 */ /* 0x000fc60000000015 */
[----:B------:R-:W4:Y:S01]  /*29b0*/  LDG.E.CONSTANT R13, desc[UR6][R26.64] ;  /* 0x000000061a0d7981 */ /* 0x000f22000c1e9900 */
[C---:B--2---:R-:W-:Y:S01]  /*29c0*/  FFMA R6, R12.reuse, R7, R6 ;  /* 0x000000070c067223 */ /* 0x044fe20000000006 */
[----:B0-----:R-:W-:-:S03]  /*29d0*/  FFMA R12, R12, R4, R21 ;  /* 0x000000040c0c7223 */ /* 0x001fc60000000015 */
[C---:B------:R-:W-:Y:S02]  /*29e0*/  FFMA R4, R11.reuse, R4, R6 ;  /* 0x000000040b047223 */ /* 0x040fe40000000006 */
[----:B------:R-:W3:Y:S01]  /*29f0*/  LDS.64 R6, [R24+0xb40] ;  /* 0x000b400018067984 */ /* 0x000ee20000000a00 */
[----:B------:R-:W-:-:S03]  /*2a00*/  FFMA R28, R11, R5, R12 ;  /* 0x000000050b1c7223 */ /* 0x000fc6000000000c */
[----:B------:R-:W2:Y:S04]  /*2a10*/  LDG.E.CONSTANT R12, desc[UR6][R26.64+0x100] ;  /* 0x000100061a0c7981 */ /* 0x000ea8000c1e9900 */
[----:B------:R-:W2:Y:S01]  /*2a20*/  LDG.E.CONSTANT R11, desc[UR6][R26.64+0x200] ;  /* 0x000200061a0b7981 */ /* 0x000ea2000c1e9900 */
[----:B---3--:R-:W-:-:S03]  /*2a30*/  FFMA R21, R17, R6, R4 ;  /* 0x0000000611157223 */ /* 0x008fc60000000004 */
[----:B------:R-:W0:Y:S01]  /*2a40*/  LDS.64 R4, [R24+0xb48] ;  /* 0x000b480018047984 */ /* 0x000e220000000a00 */
[----:B------:R-:W-:-:S03]  /*2a50*/  FFMA R29, R17, R7, R28 ;  /* 0x00000007111d7223 */ /* 0x000fc6000000001c */
[----:B------:R-:W3:Y:S01]  /*2a60*/  LDG.E.CONSTANT R17, desc[UR6][R26.64+0x300] ;  /* 0x000300061a117981 */ /* 0x000ee2000c1e9900 */
[----:B------:R-:W-:-:S03]  /*2a70*/  FFMA R21, R20, R7, R21 ;  /* 0x0000000714157223 */ /* 0x000fc60000000015 */
[----:B------:R-:W1:Y:S01]  /*2a80*/  LDS.64 R6, [R24+0xbb8] ;  /* 0x000bb80018067984 */ /* 0x000e620000000a00 */
[-C--:B0-----:R-:W-:Y:S01]  /*2a90*/  FFMA R20, R20, R4.reuse, R29 ;  /* 0x0000000414147223 */ /* 0x081fe2000000001d */
[----:B------:R-:W-:-:S03]  /*2aa0*/  FFMA R4, R10, R4, R21 ;  /* 0x000000040a047223 */ /* 0x000fc60000000015 */
[----:B------:R-:W-:Y:S02]  /*2ab0*/  FFMA R20, R10, R5, R20 ;  /* 0x000000050a147223 */ /* 0x000fe40000000014 */
[----:B------:R-:W3:Y:S01]  /*2ac0*/  LDG.E.CONSTANT R10, desc[UR6][R26.64+0x400] ;  /* 0x000400061a0a7981 */ /* 0x000ee2000c1e9900 */
[C---:B-1----:R-:W-:Y:S01]  /*2ad0*/  FFMA R21, R9.reuse, R6, R4 ;  /* 0x0000000609157223 */ /* 0x042fe20000000004 */
[-C--:B------:R-:W-:Y:S02]  /*2ae0*/  FFMA R29, R9, R7.reuse, R20 ;  /* 0x00000007091d7223 */ /* 0x080fe40000000014 */
[----:B------:R-:W0:Y:S04]  /*2af0*/  LDS.64 R4, [R24+0xbc0] ;  /* 0x000bc00018047984 */ /* 0x000e280000000a00 */
[----:B------:R-:W3:Y:S04]  /*2b00*/  LDG.E.CONSTANT R9, desc[UR6][R26.64+0x500] ;  /* 0x000500061a097981 */ /* 0x000ee8000c1e9900 */
[----:B------:R-:W3:Y:S01]  /*2b10*/  LDG.E.CONSTANT R20, desc[UR6][R26.64+0x600] ;  /* 0x000600061a147981 */ /* 0x000ee2000c1e9900 */
[C---:B----4-:R-:W-:Y:S01]  /*2b20*/  FFMA R6, R8.reuse, R7, R21 ;  /* 0x0000000708067223 */ /* 0x050fe20000000015 */
[----:B0-----:R-:W-:-:S02]  /*2b30*/  FFMA R28, R8, R4, R29 ;  /* 0x00000004081c7223 */ /* 0x001fc4000000001d */
[----:B------:R-:W4:Y:S01]  /*2b40*/  LDG.E.CONSTANT R8, desc[UR6][R26.64+0x700] ;  /* 0x000700061a087981 */ /* 0x000f22000c1e9900 */
[----:B------:R-:W-:-:S03]  /*2b50*/  FFMA R4, R3, R4, R6 ;  /* 0x0000000403047223 */ /* 0x000fc60000000006 */
[----:B------:R-:W0:Y:S01]  /*2b60*/  LDS.64 R6, [R24+0xc30] ;  /* 0x000c300018067984 */ /* 0x000e220000000a00 */
[----:B------:R-:W-:-:S03]  /*2b70*/  FFMA R28, R3, R5, R28 ;  /* 0x00000005031c7223 */ /* 0x000fc6000000001c */
[----:B------:R1:W4:Y:S01]  /*2b80*/  LDG.E.CONSTANT R3, desc[UR6][R26.64+0x800] ;  /* 0x000800061a037981 */ /* 0x000322000c1e9900 */
[----:B------:R-:W-:Y:S01]  /*2b90*/  IADD3 R29, PT, PT, R15, 0x1680, RZ ;  /* 0x000016800f1d7810 */ /* 0x000fe20007ffe0ff */
[C---:B0-----:R-:W-:Y:S02]  /*2ba0*/  FFMA R21, R19.reuse, R6, R4 ;  /* 0x0000000613157223 */ /* 0x041fe40000000004 */
[----:B------:R-:W0:Y:S01]  /*2bb0*/  LDS.64 R4, [R24+0xc38] ;  /* 0x000c380018047984 */ /* 0x000e220000000a00 */
[----:B------:R-:W-:Y:S01]  /*2bc0*/  FFMA R6, R19, R7, R28 ;  /* 0x0000000713067223 */ /* 0x000fe2000000001c */
[----:B------:R-:W-:-:S05]  /*2bd0*/  IMAD.WIDE.U32 R28, R29, 0x4, R22 ;  /* 0x000000041d1c7825 */ /* 0x000fca00078e0016 */
[----:B------:R-:W4:Y:S01]  /*2be0*/  LDG.E.CONSTANT R19, desc[UR6][R28.64] ;  /* 0x000000061c137981 */ /* 0x000f22000c1e9900 */
[C---:B------:R-:W-:Y:S01]  /*2bf0*/  FFMA R21, R18.reuse, R7, R21 ;  /* 0x0000000712157223 */ /* 0x040fe20000000015 */
[-C--:B0-----:R-:W-:Y:S02]  /*2c00*/  FFMA R18, R18, R4.reuse, R6 ;  /* 0x0000000412127223 */ /* 0x081fe40000000006 */
[----:B------:R-:W0:Y:S02]  /*2c10*/  LDS.64 R6, [R24+0xca8] ;  /* 0x000ca80018067984 */ /* 0x000e240000000a00 */
[C---:B-1----:R-:W-:Y:S02]  /*2c20*/  FFMA R26, R14.reuse, R5, R18 ;  /* 0x000000050e1a7223 */ /* 0x042fe40000000012 */
[----:B------:R-:W4:Y:S01]  /*2c30*/  LDG.E.CONSTANT R18, desc[UR6][R28.64+0x100] ;  /* 0x000100061c127981 */ /* 0x000f22000c1e9900 */
[----:B------:R-:W-:-:S03]  /*2c40*/  FFMA R4, R14, R4, R21 ;  /* 0x000000040e047223 */ /* 0x000fc60000000015 */
[----:B------:R-:W4:Y:S01]  /*2c50*/  LDG.E.CONSTANT R14, desc[UR6][R28.64+0x200] ;  /* 0x000200061c0e7981 */ /* 0x000f22000c1e9900 */
[----:B0-----:R-:W-:-:S03]  /*2c60*/  FFMA R21, R13, R6, R4 ;  /* 0x000000060d157223 */ /* 0x001fc60000000004 */
[----:B------:R-:W0:Y:S01]  /*2c70*/  LDS.64 R4, [R24+0xcb0] ;  /* 0x000cb00018047984 */ /* 0x000e220000000a00 */
[----:B------:R-:W-:-:S03]  /*2c80*/  FFMA R27, R13, R7, R26 ;  /* 0x000000070d1b7223 */ /* 0x000fc6000000001a */
[----:B------:R-:W4:Y:S01]  /*2c90*/  LDG.E.CONSTANT R13, desc[UR6][R28.64+0x300] ;  /* 0x000300061c0d7981 */ /* 0x000f22000c1e9900 */
[C---:B--2---:R-:W-:Y:S01]  /*2ca0*/  FFMA R6, R12.reuse, R7, R21 ;  /* 0x000000070c067223 */ /* 0x044fe20000000015 */
[-C--:B0-----:R-:W-:Y:S02]  /*2cb0*/  FFMA R26, R12, R4.reuse, R27 ;  /* 0x000000040c1a7223 */ /* 0x081fe4000000001b */
[----:B------:R-:W2:Y:S01]  /*2cc0*/  LDG.E.CONSTANT R12, desc[UR6][R28.64+0x400] ;  /* 0x000400061c0c7981 */ /* 0x000ea2000c1e9900 */
[----:B------:R-:W-:-:S03]  /*2cd0*/  FFMA R4, R11, R4, R6 ;  /* 0x000000040b047223 */ /* 0x000fc60000000006 */
[----:B------:R-:W3:Y:S01]  /*2ce0*/  LDS.64 R6, [R24+0xd20] ;  /* 0x000d200018067984 */ /* 0x000ee20000000a00 */
[----:B------:R-:W-:-:S03]  /*2cf0*/  FFMA R26, R11, R5, R26 ;  /* 0x000000050b1a7223 */ /* 0x000fc6000000001a */
[----:B------:R0:W2:Y:S01]  /*2d00*/  LDG.E.CONSTANT R11, desc[UR6][R28.64+0x500] ;  /* 0x000500061c0b7981 */ /* 0x0000a2000c1e9900 */
[----:B------:R-:W-:Y:S01]  /*2d10*/  IADD3 R27, PT, PT, R15, 0x1800, RZ ;  /* 0x000018000f1b7810 */ /* 0x000fe20007ffe0ff */
[C---:B---3--:R-:W-:Y:S02]  /*2d20*/  FFMA R21, R17.reuse, R6, R4 ;  /* 0x0000000611157223 */ /* 0x048fe40000000004 */
[----:B------:R-:W1:Y:S01]  /*2d30*/  LDS.64 R4, [R24+0xd28] ;  /* 0x000d280018047984 */ /* 0x000e620000000a00 */
[----:B------:R-:W-:Y:S01]  /*2d40*/  FFMA R6, R17, R7, R26 ;  /* 0x0000000711067223 */ /* 0x000fe2000000001a */
[----:B------:R-:W-:-:S05]  /*2d50*/  IMAD.WIDE.U32 R26, R27, 0x4, R22 ;  /* 0x000000041b1a7825 */ /* 0x000fca00078e0016 */
[----:B------:R3:W2:Y:S01]  /*2d60*/  LDG.E.CONSTANT R17, desc[UR6][R26.64] ;  /* 0x000000061a117981 */ /* 0x0006a2000c1e9900 */
[----:B0-----:R-:W-:-:S05]  /*2d70*/  IADD3 R29, PT, PT, R15, 0x1840, RZ ;  /* 0x000018400f1d7810 */ /* 0x001fca0007ffe0ff */
[----:B------:R-:W-:-:S04]  /*2d80*/  IMAD.WIDE.U32 R28, R29, 0x4, R22 ;  /* 0x000000041d1c7825 */ /* 0x000fc800078e0016 */
[C---:B------:R-:W-:Y:S01]  /*2d90*/  FFMA R21, R10.reuse, R7, R21 ;  /* 0x000000070a157223 */ /* 0x040fe20000000015 */
[-C--:B-1----:R-:W-:Y:S02]  /*2da0*/  FFMA R10, R10, R4.reuse, R6 ;  /* 0x000000040a0a7223 */ /* 0x082fe40000000006 */
[----:B------:R-:W0:Y:S02]  /*2db0*/  LDS.64 R6, [R24+0xd98] ;  /* 0x000d980018067984 */ /* 0x000e240000000a00 */
[----:B---3--:R-:W-:Y:S01]  /*2dc0*/  FFMA R26, R9, R5, R10 ;  /* 0x00000005091a7223 */ /* 0x008fe2000000000a */
[----:B------:R-:W-:Y:S01]  /*2dd0*/  IADD3 R5, PT, PT, R15, 0x1880, RZ ;  /* 0x000018800f057810 */ /* 0x000fe20007ffe0ff */
[----:B------:R1:W3:Y:S01]  /*2de0*/  LDG.E.CONSTANT R10, desc[UR6][R28.64] ;  /* 0x000000061c0a7981 */ /* 0x0002e2000c1e9900 */
[----:B------:R-:W-:-:S03]  /*2df0*/  FFMA R21, R9, R4, R21 ;  /* 0x0000000409157223 */ /* 0x000fc60000000015 */
[----:B-1----:R-:W-:Y:S02]  /*2e00*/  IMAD.WIDE.U32 R28, R5, 0x4, R22 ;  /* 0x00000004051c7825 */ /* 0x002fe400078e0016 */
[----:B------:R-:W1:Y:S04]  /*2e10*/  LDS.64 R4, [R24+0xda0] ;  /* 0x000da00018047984 */ /* 0x000e680000000a00 */
[----:B------:R1:W3:Y:S01]  /*2e20*/  LDG.E.CONSTANT R9, desc[UR6][R28.64] ;  /* 0x000000061c097981 */ /* 0x0002e2000c1e9900 */
[----:B------:R-:W-:Y:S01]  /*2e30*/  IADD3 R27, PT, PT, R15, 0x18c0, RZ ;  /* 0x000018c00f1b7810 */ /* 0x000fe20007ffe0ff */
[C---:B0-----:R-:W-:Y:S01]  /*2e40*/  FFMA R21, R20.reuse, R6, R21 ;  /* 0x0000000614157223 */ /* 0x041fe20000000015 */
[----:B------:R-:W-:-:S03]  /*2e50*/  FFMA R20, R20, R7, R26 ;  /* 0x0000000714147223 */ /* 0x000fc6000000001a */
[----:B------:R-:W-:-:S04]  /*2e60*/  IMAD.WIDE.U32 R26, R27, 0x4, R22 ;  /* 0x000000041b1a7825 */ /* 0x000fc800078e0016 */
[C---:B----4-:R-:W-:Y:S02]  /*2e70*/  FFMA R6, R8.reuse, R7, R21 ;  /* 0x0000000708067223 */ /* 0x050fe40000000015 */
[----:B------:R-:W4:Y:S01]  /*2e80*/  LDG.E.CONSTANT R21, desc[UR6][R26.64+0x200] ;  /* 0x000200061a157981 */ /* 0x000f22000c1e9900 */
[----:B-1----:R-:W-:-:S03]  /*2e90*/  FFMA R20, R8, R4, R20 ;  /* 0x0000000408147223 */ /* 0x002fc60000000014 */
[----:B------:R-:W4:Y:S01]  /*2ea0*/  LDG.E.CONSTANT R8, desc[UR6][R26.64] ;  /* 0x000000061a087981 */ /* 0x000f22000c1e9900 */
[C---:B------:R-:W-:Y:S01]  /*2eb0*/  FFMA R4, R3.reuse, R4, R6 ;  /* 0x0000000403047223 */ /* 0x040fe20000000006 */
[----:B------:R-:W-:Y:S02]  /*2ec0*/  FFMA R20, R3, R5, R20 ;  /* 0x0000000503147223 */ /* 0x000fe40000000014 */
[----:B------:R-:W4:Y:S04]  /*2ed0*/  LDG.E.CONSTANT R3, desc[UR6][R26.64+0x100] ;  /* 0x000100061a037981 */ /* 0x000f28000c1e9900 */
[----:B------:R-:W0:Y:S02]  /*2ee0*/  LDS.64 R6, [R24+0xe10] ;  /* 0x000e100018067984 */ /* 0x000e240000000a00 */
[----:B0-----:R-:W-:-:S02]  /*2ef0*/  FFMA R29, R19, R6, R4 ;  /* 0x00000006131d7223 */ /* 0x001fc40000000004 */
[----:B------:R-:W0:Y:S01]  /*2f00*/  LDS.64 R4, [R24+0xe18] ;  /* 0x000e180018047984 */ /* 0x000e220000000a00 */
[----:B------:R-:W-:-:S03]  /*2f10*/  FFMA R19, R19, R7, R20 ;  /* 0x0000000713137223 */ /* 0x000fc60000000014 */
[----:B------:R-:W4:Y:S01]  /*2f20*/  LDG.E.CONSTANT R20, desc[UR6][R26.64+0x300] ;  /* 0x000300061a147981 */ /* 0x000f22000c1e9900 */
[----:B------:R-:W-:-:S03]  /*2f30*/  FFMA R29, R18, R7, R29 ;  /* 0x00000007121d7223 */ /* 0x000fc6000000001d */
[----:B------:R-:W1:Y:S01]  /*2f40*/  LDS.64 R6, [R24+0xe88] ;  /* 0x000e880018067984 */ /* 0x000e620000000a00 */
[-C--:B0-----:R-:W-:Y:S01]  /*2f50*/  FFMA R18, R18, R4.reuse, R19 ;  /* 0x0000000412127223 */ /* 0x081fe20000000013 */
[----:B------:R-:W-:-:S03]  /*2f60*/  FFMA R4, R14, R4, R29 ;  /* 0x000000040e047223 */ /* 0x000fc6000000001d */
[----:B------:R-:W-:Y:S02]  /*2f70*/  FFMA R18, R14, R5, R18 ;  /* 0x000000050e127223 */ /* 0x000fe40000000012 */
[----:B------:R-:W4:Y:S01]  /*2f80*/  LDG.E.CONSTANT R14, desc[UR6][R26.64+0x400] ;  /* 0x000400061a0e7981 */ /* 0x000f22000c1e9900 */
[C---:B-1----:R-:W-:Y:S01]  /*2f90*/  FFMA R19, R13.reuse, R6, R4 ;  /* 0x000000060d137223 */ /* 0x042fe20000000004 */
[-C--:B------:R-:W-:Y:S02]  /*2fa0*/  FFMA R29, R13, R7.reuse, R18 ;  /* 0x000000070d1d7223 */ /* 0x080fe40000000012 */
[----:B------:R-:W0:Y:S04]  /*2fb0*/  LDS.64 R4, [R24+0xe90] ;  /* 0x000e900018047984 */ /* 0x000e280000000a00 */
[----:B------:R-:W4:Y:S01]  /*2fc0*/  LDG.E.CONSTANT R13, desc[UR6][R26.64+0x500] ;  /* 0x000500061a0d7981 */ /* 0x000f22000c1e9900 */
[----:B--2---:R-:W-:-:S03]  /*2fd0*/  FFMA R6, R12, R7, R19 ;  /* 0x000000070c067223 */ /* 0x004fc60000000013 */
[----:B------:R-:W2:Y:S01]  /*2fe0*/  LDG.E.CONSTANT R19, desc[UR6][R26.64+0x600] ;  /* 0x000600061a137981 */ /* 0x000ea2000c1e9900 */
[-C--:B0-----:R-:W-:Y:S01]  /*2ff0*/  FFMA R12, R12, R4.reuse, R29 ;  /* 0x000000040c0c7223 */ /* 0x081fe2000000001d */
[C---:B------:R-:W-:Y:S02]  /*3000*/  FFMA R4, R11.reuse, R4, R6 ;  /* 0x000000040b047223 */ /* 0x040fe40000000006 */
[----:B------:R-:W0:Y:S01]  /*3010*/  LDS.64 R6, [R24+0xf00] ;  /* 0x000f000018067984 */ /* 0x000e220000000a00 */
[----:B------:R-:W-:-:S03]  /*3020*/  FFMA R18, R11, R5, R12 ;  /* 0x000000050b127223 */ /* 0x000fc6000000000c */
[----:B------:R-:W2:Y:S04]  /*3030*/  LDG.E.CONSTANT R12, desc[UR6][R26.64+0x700] ;  /* 0x000700061a0c7981 */ /* 0x000ea8000c1e9900 */
[----:B------:R1:W2:Y:S01]  /*3040*/  LDG.E.CONSTANT R11, desc[UR6][R26.64+0x800] ;  /* 0x000800061a0b7981 */ /* 0x0002a2000c1e9900 */
[----:B------:R-:W-:Y:S01]  /*3050*/  IADD3 R28, PT, PT, R15, 0x1b00, RZ ;  /* 0x00001b000f1c7810 */ /* 0x000fe20007ffe0ff */
[C---:B0-----:R-:W-:Y:S02]  /*3060*/  FFMA R29, R17.reuse, R6, R4 ;  /* 0x00000006111d7223 */ /* 0x041fe40000000004 */
[----:B------:R-:W0:Y:S01]  /*3070*/  LDS.64 R4, [R24+0xf08] ;  /* 0x000f080018047984 */ /* 0x000e220000000a00 */
[-C--:B------:R-:W-:Y:S01]  /*3080*/  FFMA R17, R17, R7.reuse, R18 ;  /* 0x0000000711117223 */ /* 0x080fe20000000012 */
[----:B---3--:R-:W-:Y:S01]  /*3090*/  FFMA R6, R10, R7, R29 ;  /* 0x000000070a067223 */ /* 0x008fe2000000001d */
[----:B------:R-:W-:-:S04]  /*30a0*/  IMAD.WIDE.U32 R28, R28, 0x4, R22 ;  /* 0x000000041c1c7825 */ /* 0x000fc800078e0016 */
[----:B0-----:R-:W-:Y:S01]  /*30b0*/  FFMA R10, R10, R4, R17 ;  /* 0x000000040a0a7223 */ /* 0x001fe20000000011 */
[----:B------:R-:W3:Y:S04]  /*30c0*/  LDG.E.CONSTANT R18, desc[UR6][R28.64] ;  /* 0x000000061c127981 */ /* 0x000ee8000c1e9900 */
[----:B------:R-:W3:Y:S01]  /*30d0*/  LDG.E.CONSTANT R17, desc[UR6][R28.64+0x200] ;  /* 0x000200061c117981 */ /* 0x000ee2000c1e9900 */
[----:B------:R-:W-:-:S03]  /*30e0*/  FFMA R5, R9, R5, R10 ;  /* 0x0000000509057223 */ /* 0x000fc6000000000a */
[----:B------:R-:W3:Y:S01]  /*30f0*/  LDG.E.CONSTANT R10, desc[UR6][R28.64+0x100] ;  /* 0x000100061c0a7981 */ /* 0x000ee2000c1e9900 */
[----:B------:R-:W-:-:S03]  /*3100*/  FFMA R4, R9, R4, R6 ;  /* 0x0000000409047223 */ /* 0x000fc60000000006 */
[----:B------:R-:W4:Y:S04]  /*3110*/  LDS.64 R6, [R24+0xf78] ;  /* 0x000f780018067984 */ /* 0x000f280000000a00 */
[----:B------:R-:W3:Y:S01]  /*3120*/  LDG.E.CONSTANT R9, desc[UR6][R28.64+0x300] ;  /* 0x000300061c097981 */ /* 0x000ee2000c1e9900 */
[C---:B----4-:R-:W-:Y:S01]  /*3130*/  FFMA R6, R8.reuse, R6, R4 ;  /* 0x0000000608067223 */ /* 0x050fe20000000004 */
[-C--:B-1----:R-:W-:Y:S02]  /*3140*/  FFMA R26, R8, R7.reuse, R5 ;  /* 0x00000007081a7223 */ /* 0x082fe40000000005 */
[----:B------:R-:W0:Y:S01]  /*3150*/  LDS.64 R4, [R24+0xf80] ;  /* 0x000f800018047984 */ /* 0x000e220000000a00 */
[----:B------:R-:W-:Y:S01]  /*3160*/  IADD3 R8, PT, PT, R15, 0x1c00, RZ ;  /* 0x00001c000f087810 */ /* 0x000fe20007ffe0ff */
[----:B------:R-:W-:-:S04]  /*3170*/  FFMA R27, R3, R7, R6 ;  /* 0x00000007031b7223 */ /* 0x000fc80000000006 */
[----:B------:R-:W-:-:S05]  /*3180*/  IMAD.WIDE.U32 R6, R8, 0x4, R22 ;  /* 0x0000000408067825 */ /* 0x000fca00078e0016 */
[----:B------:R1:W4:Y:S02]  /*3190*/  LDG.E.CONSTANT R8, desc[UR6][R6.64] ;  /* 0x0000000606087981 */ /* 0x000324000c1e9900 */
[----:B-1----:R-:W-:-:S05]  /*31a0*/  IADD3 R7, PT, PT, R15, 0x1c40, RZ ;  /* 0x00001c400f077810 */ /* 0x002fca0007ffe0ff */
[----:B------:R-:W-:Y:S02]  /*31b0*/  IMAD.WIDE.U32 R28, R7, 0x4, R22 ;  /* 0x00000004071c7825 */ /* 0x000fe400078e0016 */
[----:B------:R-:W1:Y:S02]  /*31c0*/  LDS.64 R6, [R24+0xff0] ;  /* 0x000ff00018067984 */ /* 0x000e640000000a00 */
[-C--:B0-----:R-:W-:Y:S02]  /*31d0*/  FFMA R26, R3, R4.reuse, R26 ;  /* 0x00000004031a7223 */ /* 0x081fe4000000001a */
[----:B------:R0:W4:Y:S01]  /*31e0*/  LDG.E.CONSTANT R3, desc[UR6][R28.64] ;  /* 0x000000061c037981 */ /* 0x000122000c1e9900 */
[C---:B------:R-:W-:Y:S01]  /*31f0*/  FFMA R4, R21.reuse, R4, R27 ;  /* 0x0000000415047223 */ /* 0x040fe2000000001b */
[----:B------:R-:W-:-:S03]  /*3200*/  FFMA R5, R21, R5, R26 ;  /* 0x0000000515057223 */ /* 0x000fc6000000001a */
[C---:B-1----:R-:W-:Y:S01]  /*3210*/  FFMA R21, R20.reuse, R6, R4 ;  /* 0x0000000614157223 */ /* 0x042fe20000000004 */
[----:B------:R-:W-:Y:S02]  /*3220*/  FFMA R20, R20, R7, R5 ;  /* 0x0000000714147223 */ /* 0x000fe40000000005 */
[----:B------:R-:W1:Y:S01]  /*3230*/  LDS.64 R4, [R24+0xff8] ;  /* 0x000ff80018047984 */ /* 0x000e620000000a00 */
[----:B------:R-:W-:-:S05]  /*3240*/  IADD3 R27, PT, PT, R15, 0x1c80, RZ ;  /* 0x00001c800f1b7810 */ /* 0x000fca0007ffe0ff */
[----:B------:R-:W-:-:S06]  /*3250*/  IMAD.WIDE.U32 R26, R27, 0x4, R22 ;  /* 0x000000041b1a7825 */ /* 0x000fcc00078e0016 */
[----:B------:R1:W4:Y:S01]  /*3260*/  LDG.E.CONSTANT R26, desc[UR6][R26.64] ;  /* 0x000000061a1a7981 */ /* 0x000322000c1e9900 */
[----:B------:R-:W-:Y:S01]  /*3270*/  FFMA R6, R14, R7, R21 ;  /* 0x000000070e067223 */ /* 0x000fe20000000015 */
[----:B------:R-:W-:-:S05]  /*3280*/  IADD3 R21, PT, PT, R15, 0x1cc0, RZ ;  /* 0x00001cc00f157810 */ /* 0x000fca0007ffe0ff */
[----:B0-----:R-:W-:-:S04]  /*3290*/  IMAD.WIDE.U32 R28, R21, 0x4, R22 ;  /* 0x00000004151c7825 */ /* 0x001fc800078e0016 */
[-C--:B-1----:R-:W-:Y:S01]  /*32a0*/  FFMA R20, R14, R4.reuse, R20 ;  /* 0x000000040e147223 */ /* 0x082fe20000000014 */
[----:B------:R-:W-:Y:S01]  /*32b0*/  FFMA R4, R13, R4, R6 ;  /* 0x000000040d047223 */ /* 0x000fe20000000006 */
[----:B------:R0:W4:Y:S04]  /*32c0*/  LDG.E.CONSTANT R14, desc[UR6][R28.64] ;  /* 0x000000061c0e7981 */ /* 0x000128000c1e9900 */
[----:B------:R-:W2:Y:S01]  /*32d0*/  LDS.64 R6, [R24+0x1068] ;  /* 0x0010680018067984 */ /* 0x000ea20000000a00 */
[----:B------:R-:W-:Y:S01]  /*32e0*/  IADD3 R21, PT, PT, R15, 0x1d00, RZ ;  /* 0x00001d000f157810 */ /* 0x000fe20007ffe0ff */
[----:B------:R-:W-:-:S04]  /*32f0*/  FFMA R27, R13, R5, R20 ;  /* 0x000000050d1b7223 */ /* 0x000fc80000000014 */
[----:B------:R-:W-:-:S05]  /*3300*/  IMAD.WIDE.U32 R20, R21, 0x4, R22 ;  /* 0x0000000415147825 */ /* 0x000fca00078e0016 */
[----:B------:R1:W4:Y:S01]  /*3310*/  LDG.E.CONSTANT R13, desc[UR6][R20.64] ;  /* 0x00000006140d7981 */ /* 0x000322000c1e9900 */
[----:B--2---:R-:W-:-:S03]  /*3320*/  FFMA R6, R19, R6, R4 ;  /* 0x0000000613067223 */ /* 0x004fc60000000004 */
[----:B------:R-:W2:Y:S01]  /*3330*/  LDS.64 R4, [R24+0x1070] ;  /* 0x0010700018047984 */ /* 0x000ea20000000a00 */
[----:B0-----:R-:W-:Y:S01]  /*3340*/  IADD3 R29, PT, PT, R15, 0x1d40, RZ ;  /* 0x00001d400f1d7810 */ /* 0x001fe20007ffe0ff */
[----:B------:R-:W-:-:S04]  /*3350*/  FFMA R27, R19, R7, R27 ;  /* 0x00000007131b7223 */ /* 0x000fc8000000001b */
[----:B------:R-:W-:-:S04]  /*3360*/  IMAD.WIDE.U32 R28, R29, 0x4, R22 ;  /* 0x000000041d1c7825 */ /* 0x000fc800078e0016 */
[C---:B------:R-:W-:Y:S02]  /*3370*/  FFMA R19, R12.reuse, R7, R6 ;  /* 0x000000070c137223 */ /* 0x040fe40000000006 */
[----:B------:R-:W3:Y:S04]  /*3380*/  LDS.64 R6, [R24+0x10e0] ;  /* 0x0010e00018067984 */ /* 0x000ee80000000a00 */
[----:B------:R-:W4:Y:S01]  /*3390*/  LDG.E.CONSTANT R21, desc[UR6][R28.64+0x400] ;  /* 0x000400061c157981 */ /* 0x000f22000c1e9900 */
[----:B--2---:R-:W-:-:S03]  /*33a0*/  FFMA R27, R12, R4, R27 ;  /* 0x000000040c1b7223 */ /* 0x004fc6000000001b */
[----:B------:R-:W2:Y:S01]  /*33b0*/  LDG.E.CONSTANT R12, desc[UR6][R28.64] ;  /* 0x000000061c0c7981 */ /* 0x000ea2000c1e9900 */
[C---:B------:R-:W-:Y:S01]  /*33c0*/  FFMA R19, R11.reuse, R4, R19 ;  /* 0x000000040b137223 */ /* 0x040fe20000000013 */
[----:B------:R-:W-:Y:S02]  /*33d0*/  FFMA R27, R11, R5, R27 ;  /* 0x000000050b1b7223 */ /* 0x000fe4000000001b */
[----:B------:R-:W1:Y:S04]  /*33e0*/  LDS.64 R4, [R24+0x10e8] ;  /* 0x0010e80018047984 */ /* 0x000e680000000a00 */
[----:B------:R-:W2:Y:S01]  /*33f0*/  LDG.E.CONSTANT R11, desc[UR6][R28.64+0x100] ;  /* 0x000100061c0b7981 */ /* 0x000ea2000c1e9900 */
[C---:B---3--:R-:W-:Y:S01]  /*3400*/  FFMA R19, R18.reuse, R6, R19 ;  /* 0x0000000612137223 */ /* 0x048fe20000000013 */
[----:B------:R-:W-:-:S03]  /*3410*/  FFMA R27, R18, R7, R27 ;  /* 0x00000007121b7223 */ /* 0x000fc6000000001b */
[C---:B------:R-:W-:Y:S01]  /*3420*/  FFMA R18, R10.reuse, R7, R19 ;  /* 0x000000070a127223 */ /* 0x040fe20000000013 */
[-C--:B-1----:R-:W-:Y:S01]  /*3430*/  FFMA R20, R10, R4.reuse, R27 ;  /* 0x000000040a147223 */ /* 0x082fe2000000001b */
[----:B------:R-:W0:Y:S04]  /*3440*/  LDS.64 R6, [R24+0x1158] ;  /* 0x0011580018067984 */ /* 0x000e280000000a00 */
[----:B------:R-:W3:Y:S01]  /*3450*/  LDG.E.CONSTANT R10, desc[UR6][R28.64+0x200] ;  /* 0x000200061c0a7981 */ /* 0x000ee2000c1e9900 */
[----:B------:R-:W-:-:S03]  /*3460*/  FFMA R4, R17, R4, R18 ;  /* 0x0000000411047223 */ /* 0x000fc60000000012 */
[----:B------:R-:W3:Y:S01]  /*3470*/  LDG.E.CONSTANT R18, desc[UR6][R28.64+0x300] ;  /* 0x000300061c127981 */ /* 0x000ee2000c1e9900 */
[----:B------:R-:W-:-:S03]  /*3480*/  FFMA R20, R17, R5, R20 ;  /* 0x0000000511147223 */ /* 0x000fc60000000014 */
[----:B------:R-:W3:Y:S01]  /*3490*/  LDG.E.CONSTANT R19, desc[UR6][R28.64+0x700] ;  /* 0x000700061c137981 */ /* 0x000ee2000c1e9900 */
[----:B0-----:R-:W-:-:S03]  /*34a0*/  FFMA R17, R9, R6, R4 ;  /* 0x0000000609117223 */ /* 0x001fc60000000004 */
[----:B------:R-:W0:Y:S01]  /*34b0*/  LDS.64 R4, [R24+0x1160] ;  /* 0x0011600018047984 */ /* 0x000e220000000a00 */
[----:B------:R-:W-:-:S03]  /*34c0*/  FFMA R9, R9, R7, R20 ;  /* 0x0000000709097223 */ /* 0x000fc60000000014 */
[----:B------:R-:W3:Y:S01]  /*34d0*/  LDG.E.CONSTANT R20, desc[UR6][R28.64+0x500] ;  /* 0x000500061c147981 */ /* 0x000ee2000c1e9900 */
[----:B----4-:R-:W-:-:S03]  /*34e0*/  FFMA R6, R8, R7, R17 ;  /* 0x0000000708067223 */ /* 0x010fc60000000011 */
[----:B------:R-:W4:Y:S01]  /*34f0*/  LDG.E.CONSTANT R17, desc[UR6][R28.64+0x600] ;  /* 0x000600061c117981 */ /* 0x000f22000c1e9900 */
[-C--:B0-----:R-:W-:Y:S01]  /*3500*/  FFMA R8, R8, R4.reuse, R9 ;  /* 0x0000000408087223 */ /* 0x081fe20000000009 */
[----:B------:R-:W-:-:S03]  /*3510*/  FFMA R7, R3, R4, R6 ;  /* 0x0000000403077223 */ /* 0x000fc60000000006 */
[----:B------:R-:W-:Y:S02]  /*3520*/  FFMA R6, R3, R5, R8 ;  /* 0x0000000503067223 */ /* 0x000fe40000000008 */
[----:B------:R0:W4:Y:S01]  /*3530*/  LDG.E.CONSTANT R3, desc[UR6][R28.64+0x800] ;  /* 0x000800061c037981 */ /* 0x000122000c1e9900 */
[----:B------:R-:W-:-:S03]  /*3540*/  IADD3 R9, PT, PT, R15, 0x1f80, RZ ;  /* 0x00001f800f097810 */ /* 0x000fc60007ffe0ff */
[----:B------:R-:W1:Y:S02]  /*3550*/  LDS.64 R4, [R24+0x11d0] ;  /* 0x0011d00018047984 */ /* 0x000e640000000a00 */
[----:B0-----:R-:W-:-:S05]  /*3560*/  IMAD.WIDE.U32 R28, R9, 0x4, R22 ;  /* 0x00000004091c7825 */ /* 0x001fca00078e0016 */
[----:B------:R-:W4:Y:S04]  /*3570*/  LDG.E.CONSTANT R9, desc[UR6][R28.64] ;  /* 0x000000061c097981 */ /* 0x000f28000c1e9900 */
[----:B------:R0:W4:Y:S01]  /*3580*/  LDG.E.CONSTANT R8, desc[UR6][R28.64+0x100] ;  /* 0x000100061c087981 */ /* 0x000122000c1e9900 */
[C---:B-1----:R-:W-:Y:S01]  /*3590*/  FFMA R7, R26.reuse, R4, R7 ;  /* 0x000000041a077223 */ /* 0x042fe20000000007 */
[----:B------:R-:W-:-:S03]  /*35a0*/  FFMA R27, R26, R5, R6 ;  /* 0x000000051a1b7223 */ /* 0x000fc60000000006 */
[C---:B------:R-:W-:Y:S02]  /*35b0*/  FFMA R4, R14.reuse, R5, R7 ;  /* 0x000000050e047223 */ /* 0x040fe40000000007 */
[----:B------:R-:W1:Y:S02]  /*35c0*/  LDS.64 R6, [R24+0x11d8] ;  /* 0x0011d80018067984 */ /* 0x000e640000000a00 */
[-C--:B-1----:R-:W-:Y:S01]  /*35d0*/  FFMA R14, R14, R6.reuse, R27 ;  /* 0x000000060e0e7223 */ /* 0x082fe2000000001b */
[C---:B------:R-:W-:Y:S02]  /*35e0*/  FFMA R27, R13.reuse, R6, R4 ;  /* 0x000000060d1b7223 */ /* 0x040fe40000000004 */
[----:B------:R-:W2:Y:S01]  /*35f0*/  LDS.64 R4, [R24+0x1248] ;  /* 0x0012480018047984 */ /* 0x000ea20000000a00 */
[----:B------:R-:W-:Y:S01]  /*3600*/  FFMA R13, R13, R7, R14 ;  /* 0x000000070d0d7223 */ /* 0x000fe2000000000e */
[----:B------:R-:W-:Y:S01]  /*3610*/  IADD3 R7, PT, PT, R15, 0x2000, RZ ;  /* 0x000020000f077810 */ /* 0x000fe20007ffe0ff */
[----:B--2---:R-:W-:-:S04]  /*3620*/  FFMA R4, R12, R4, R27 ;  /* 0x000000040c047223 */ /* 0x004fc8000000001b */
[----:B------:R-:W-:Y:S02]  /*3630*/  IMAD.WIDE.U32 R26, R7, 0x4, R22 ;  /* 0x00000004071a7825 */ /* 0x000fe400078e0016 */
[----:B------:R-:W1:Y:S04]  /*3640*/  LDS.64 R6, [R24+0x1250] ;  /* 0x0012500018067984 */ /* 0x000e680000000a00 */
[----:B------:R2:W4:Y:S01]  /*3650*/  LDG.E.CONSTANT R14, desc[UR6][R26.64] ;  /* 0x000000061a0e7981 */ /* 0x000522000c1e9900 */
[-C--:B------:R-:W-:Y:S01]  /*3660*/  FFMA R13, R12, R5.reuse, R13 ;  /* 0x000000050c0d7223 */ /* 0x080fe2000000000d */
[----:B0-----:R-:W-:Y:S01]  /*3670*/  FFMA R29, R11, R5, R4 ;  /* 0x000000050b1d7223 */ /* 0x001fe20000000004 */
[----:B------:R-:W-:Y:S01]  /*3680*/  IADD3 R12, PT, PT, R15, 0x2040, RZ ;  /* 0x000020400f0c7810 */ /* 0x000fe20007ffe0ff */
[----:B------:R-:W0:Y:S01]  /*3690*/  LDS.64 R4, [R24+0x12c0] ;  /* 0x0012c00018047984 */ /* 0x000e220000000a00 */
[----:B-1----:R-:W-:-:S03]  /*36a0*/  FFMA R28, R11, R6, R13 ;  /* 0x000000060b1c7223 */ /* 0x002fc6000000000d */
[----:B------:R-:W-:-:S06]  /*36b0*/  IMAD.WIDE.U32 R12, R12, 0x4, R22 ;  /* 0x000000040c0c7825 */ /* 0x000fcc00078e0016 */
[----:B------:R-:W4:Y:S01]  /*36c0*/  LDG.E.CONSTANT R13, desc[UR6][R12.64] ;  /* 0x000000060c0d7981 */ /* 0x000f22000c1e9900 */
[C---:B---3--:R-:W-:Y:S01]  /*36d0*/  FFMA R6, R10.reuse, R6, R29 ;  /* 0x000000060a067223 */ /* 0x048fe2000000001d */
[----:B------:R-:W-:Y:S02]  /*36e0*/  FFMA R7, R10, R7, R28 ;  /* 0x000000070a077223 */ /* 0x000fe4000000001c */
[----:B------:R-:W1:Y:S01]  /*36f0*/  LDS.64 R10, [R24+0x12c8] ;  /* 0x0012c800180a7984 */ /* 0x000e620000000a00 */
[----:B------:R-:W-:Y:S01]  /*3700*/  IADD3 R29, PT, PT, R15, 0x2080, RZ ;  /* 0x000020800f1d7810 */ /* 0x000fe20007ffe0ff */
[C---:B0-----:R-:W-:Y:S01]  /*3710*/  FFMA R6, R18.reuse, R4, R6 ;  /* 0x0000000412067223 */ /* 0x041fe20000000006 */
[----:B------:R-:W-:-:S03]  /*3720*/  FFMA R4, R18, R5, R7 ;  /* 0x0000000512047223 */ /* 0x000fc60000000007 */
[----:B------:R-:W-:-:S04]  /*3730*/  IMAD.WIDE.U32 R28, R29, 0x4, R22 ;  /* 0x000000041d1c7825 */ /* 0x000fc800078e0016 */
[----:B------:R-:W-:Y:S02]  /*3740*/  FFMA R5, R21, R5, R6 ;  /* 0x0000000515057223 */ /* 0x000fe40000000006 */
[----:B------:R-:W4:Y:S04]  /*3750*/  LDS.64 R6, [R24+0x1338] ;  /* 0x0013380018067984 */ /* 0x000f280000000a00 */
[----:B------:R-:W3:Y:S01]  /*3760*/  LDG.E.CONSTANT R12, desc[UR6][R28.64] ;  /* 0x000000061c0c7981 */ /* 0x000ee2000c1e9900 */
[----:B--2---:R-:W-:-:S05]  /*3770*/  IADD3 R27, PT, PT, R15, 0x20c0, RZ ;  /* 0x000020c00f1b7810 */ /* 0x004fca0007ffe0ff */
[----:B------:R-:W-:-:S05]  /*3780*/  IMAD.WIDE.U32 R26, R27, 0x4, R22 ;  /* 0x000000041b1a7825 */ /* 0x000fca00078e0016 */
[----:B------:R0:W2:Y:S01]  /*3790*/  LDG.E.CONSTANT R18, desc[UR6][R26.64] ;  /* 0x000000061a127981 */ /* 0x0000a2000c1e9900 */
[-C--:B-1----:R-:W-:Y:S01]  /*37a0*/  FFMA R21, R21, R10.reuse, R4 ;  /* 0x0000000a15157223 */ /* 0x082fe20000000004 */
[C---:B------:R-:W-:Y:S02]  /*37b0*/  FFMA R10, R20.reuse, R10, R5 ;  /* 0x0000000a140a7223 */ /* 0x040fe40000000005 */
[----:B------:R-:W1:Y:S01]  /*37c0*/  LDS.64 R4, [R24+0x1340] ;  /* 0x0013400018047984 */ /* 0x000e620000000a00 */
[C---:B0-----:R-:W-:Y:S01]  /*37d0*/  IADD3 R27, PT, PT, R15.reuse, 0x2100, RZ ;  /* 0x000021000f1b7810 */ /* 0x041fe20007ffe0ff */
[----:B------:R-:W-:Y:S01]  /*37e0*/  FFMA R28, R20, R11, R21 ;  /* 0x0000000b141c7223 */ /* 0x000fe20000000015 */
[----:B------:R-:W-:-:S03]  /*37f0*/  IADD3 R11, PT, PT, R15, 0x2140, RZ ;  /* 0x000021400f0b7810 */ /* 0x000fc60007ffe0ff */
[----:B------:R-:W-:-:S04]  /*3800*/  IMAD.WIDE.U32 R20, R27, 0x4, R22 ;  /* 0x000000041b147825 */ /* 0x000fc800078e0016 */
[----:B----4-:R-:W-:Y:S01]  /*3810*/  FFMA R6, R17, R6, R10 ;  /* 0x0000000611067223 */ /* 0x010fe2000000000a */
[----:B------:R-:W-:Y:S01]  /*3820*/  IADD3 R29, PT, PT, R15, 0x2180, RZ ;  /* 0x000021800f1d7810 */ /* 0x000fe20007ffe0ff */
[----:B------:R-:W-:Y:S01]  /*3830*/  IMAD.WIDE.U32 R26, R11, 0x4, R22 ;  /* 0x000000040b1a7825 */ /* 0x000fe200078e0016 */
[----:B------:R-:W4:Y:S03]  /*3840*/  LDG.E.CONSTANT R20, desc[UR6][R20.64] ;  /* 0x0000000614147981 */ /* 0x000f26000c1e9900 */
[-C--:B------:R-:W-:Y:S01]  /*3850*/  FFMA R10, R17, R7.reuse, R28 ;  /* 0x00000007110a7223 */ /* 0x080fe2000000001c */
[----:B------:R-:W-:Y:S01]  /*3860*/  FFMA R11, R19, R7, R6 ;  /* 0x00000007130b7223 */ /* 0x000fe20000000006 */
[----:B------:R-:W-:Y:S01]  /*3870*/  IMAD.WIDE.U32 R28, R29, 0x4, R22 ;  /* 0x000000041d1c7825 */ /* 0x000fe200078e0016 */
[----:B------:R-:W0:Y:S04]  /*3880*/  LDS.64 R6, [R24+0x13b0] ;  /* 0x0013b00018067984 */ /* 0x000e280000000a00 */
[----:B------:R-:W4:Y:S04]  /*3890*/  LDG.E.CONSTANT R26, desc[UR6][R26.64] ;  /* 0x000000061a1a7981 */ /* 0x000f28000c1e9900 */
[----:B------:R1:W4:Y:S02]  /*38a0*/  LDG.E.CONSTANT R17, desc[UR6][R28.64] ;  /* 0x000000061c117981 */ /* 0x000324000c1e9900 */
[-C--:B-1----:R-:W-:Y:S01]  /*38b0*/  FFMA R19, R19, R4.reuse, R10 ;  /* 0x0000000413137223 */ /* 0x082fe2000000000a */
[----:B------:R-:W-:-:S02]  /*38c0*/  FFMA R4, R3, R4, R11 ;  /* 0x0000000403047223 */ /* 0x000fc4000000000b */
[----:B------:R-:W1:Y:S01]  /*38d0*/  LDS.64 R10, [R24+0x13b8] ;  /* 0x0013b800180a7984 */ /* 0x000e620000000a00 */
[----:B------:R-:W-:-:S05]  /*38e0*/  IADD3 R15, PT, PT, R15, 0x21c0, RZ ;  /* 0x000021c00f0f7810 */ /* 0x000fca0007ffe0ff */
[----:B------:R-:W-:-:S04]  /*38f0*/  IMAD.WIDE.U32 R28, R15, 0x4, R22 ;  /* 0x000000040f1c7825 */ /* 0x000fc800078e0016 */
[----:B------:R-:W-:Y:S01]  /*3900*/  FFMA R5, R3, R5, R19 ;  /* 0x0000000503057223 */ /* 0x000fe20000000013 */
[----:B------:R-:W4:Y:S01]  /*3910*/  LDG.E.CONSTANT R22, desc[UR6][R28.64] ;  /* 0x000000061c167981 */ /* 0x000f22000c1e9900 */
[----:B0-----:R-:W-:-:S03]  /*3920*/  FFMA R15, R9, R6, R4 ;  /* 0x00000006090f7223 */ /* 0x001fc60000000004 */
[----:B------:R-:W4:Y:S01]  /*3930*/  LDG.E.CONSTANT R23, desc[UR6][R28.64+0x100] ;  /* 0x000100061c177981 */ /* 0x000f22000c1e9900 */
[----:B------:R-:W-:-:S03]  /*3940*/  FFMA R9, R9, R7, R5 ;  /* 0x0000000709097223 */ /* 0x000fc60000000005 */
[----:B------:R-:W4:Y:S01]  /*3950*/  LDG.E.CONSTANT R3, desc[UR6][R28.64+0x200] ;  /* 0x000200061c037981 */ /* 0x000f22000c1e9900 */
[----:B------:R-:W-:-:S03]  /*3960*/  FFMA R15, R8, R7, R15 ;  /* 0x00000007080f7223 */ /* 0x000fc6000000000f */
[----:B------:R0:W5:Y:S04]  /*3970*/  LDG.E.CONSTANT R4, desc[UR6][R28.64+0x300] ;  /* 0x000300061c047981 */ /* 0x000168000c1e9900 */
[----:B------:R0:W5:Y:S04]  /*3980*/  LDG.E.CONSTANT R5, desc[UR6][R28.64+0x400] ;  /* 0x000400061c057981 */ /* 0x000168000c1e9900 */
[----:B------:R0:W5:Y:S04]  /*3990*/  LDG.E.CONSTANT R6, desc[UR6][R28.64+0x500] ;  /* 0x000500061c067981 */ /* 0x000168000c1e9900 */
[----:B------:R0:W5:Y:S01]  /*39a0*/  LDG.E.CONSTANT R7, desc[UR6][R28.64+0x600] ;  /* 0x000600061c077981 */ /* 0x000162000c1e9900 */
[----:B-1----:R-:W-:-:S03]  /*39b0*/  FFMA R19, R8, R10, R9 ;  /* 0x0000000a08137223 */ /* 0x002fc60000000009 */
[----:B------:R0:W5:Y:S04]  /*39c0*/  LDG.E.CONSTANT R8, desc[UR6][R28.64+0x700] ;  /* 0x000700061c087981 */ /* 0x000168000c1e9900 */
[----:B------:R0:W5:Y:S01]  /*39d0*/  LDG.E.CONSTANT R9, desc[UR6][R28.64+0x800] ;  /* 0x000800061c097981 */ /* 0x000162000c1e9900 */
[C---:B------:R-:W-:Y:S01]  /*39e0*/  FFMA R15, R14.reuse, R10, R15 ;  /* 0x0000000a0e0f7223 */ /* 0x040fe2000000000f */
[----:B------:R-:W-:Y:S02]  /*39f0*/  FFMA R19, R14, R11, R19 ;  /* 0x0000000b0e137223 */ /* 0x000fe40000000013 */
[----:B------:R-:W1:Y:S02]  /*3a00*/  LDS.64 R10, [R24+0x1428] ;  /* 0x00142800180a7984 */ /* 0x000e640000000a00 */
[----:B-1----:R-:W-:-:S02]  /*3a10*/  FFMA R21, R13, R10, R15 ;  /* 0x0000000a0d157223 */ /* 0x002fc4000000000f */
[----:B------:R-:W1:Y:S01]  /*3a20*/  LDS.64 R14, [R24+0x1430] ;  /* 0x00143000180e7984 */ /* 0x000e620000000a00 */
[-C--:B------:R-:W-:Y:S01]  /*3a30*/  FFMA R19, R13, R11.reuse, R19 ;  /* 0x0000000b0d137223 */ /* 0x080fe20000000013 */
[C---:B---3--:R-:W-:Y:S02]  /*3a40*/  FFMA R21, R12.reuse, R11, R21 ;  /* 0x0000000b0c157223 */ /* 0x048fe40000000015 */
[----:B------:R-:W4:Y:S01]  /*3a50*/  LDS.64 R10, [R24+0x14a0] ;  /* 0x0014a000180a7984 */ /* 0x000f220000000a00 */
[----:B-1----:R-:W-:-:S03]  /*3a60*/  FFMA R19, R12, R14, R19 ;  /* 0x0000000e0c137223 */ /* 0x002fc60000000013 */
[----:B------:R-:W1:Y:S01]  /*3a70*/  LDS.64 R12, [R24+0x14a8] ;  /* 0x0014a800180c7984 */ /* 0x000e620000000a00 */
[C---:B--2---:R-:W-:Y:S01]  /*3a80*/  FFMA R21, R18.reuse, R14, R21 ;  /* 0x0000000e12157223 */ /* 0x044fe20000000015 */
[----:B------:R-:W-:Y:S02]  /*3a90*/  FFMA R14, R18, R15, R19 ;  /* 0x0000000f120e7223 */ /* 0x000fe40000000013 */
[----:B------:R-:W2:Y:S01]  /*3aa0*/  LDS.64 R18, [R24+0x1518] ;  /* 0x0015180018127984 */ /* 0x000ea20000000a00 */
[----:B------:R-:W-:Y:S01]  /*3ab0*/  ISETP.GT.U32.AND P0, PT, R16, 0x37f, PT ;  /* 0x0000037f1000780c */ /* 0x000fe20003f04070 */
[C---:B----4-:R-:W-:Y:S01]  /*3ac0*/  FFMA R15, R20.reuse, R10, R21 ;  /* 0x0000000a140f7223 */ /* 0x050fe20000000015 */
[-C--:B------:R-:W-:Y:S02]  /*3ad0*/  FFMA R27, R20, R11.reuse, R14 ;  /* 0x0000000b141b7223 */ /* 0x080fe4000000000e */
[----:B------:R-:W3:Y:S01]  /*3ae0*/  LDS.64 R20, [R24+0x1520] ;  /* 0x0015200018147984 */ /* 0x000ee20000000a00 */
[----:B------:R-:W-:-:S03]  /*3af0*/  FFMA R14, R26, R11, R15 ;  /* 0x0000000b1a0e7223 */ /* 0x000fc6000000000f */
[----:B------:R0:W4:Y:S01]  /*3b00*/  LDS.64 R10, [R24+0x1590] ;  /* 0x00159000180a7984 */ /* 0x0001220000000a00 */
[-C--:B-1----:R-:W-:Y:S01]  /*3b10*/  FFMA R26, R26, R12.reuse, R27 ;  /* 0x0000000c1a1a7223 */ /* 0x082fe2000000001b */
[C---:B------:R-:W-:Y:S02]  /*3b20*/  FFMA R27, R17.reuse, R12, R14 ;  /* 0x0000000c111b7223 */ /* 0x040fe4000000000e */
[----:B------:R0:W1:Y:S01]  /*3b30*/  LDS.64 R14, [R24+0x1608] ;  /* 0x00160800180e7984 */ /* 0x0000620000000a00 */
[----:B------:R-:W-:-:S03]  /*3b40*/  FFMA R26, R17, R13, R26 ;  /* 0x0000000d111a7223 */ /* 0x000fc6000000001a */
[----:B------:R0:W0:Y:S04]  /*3b50*/  LDS.64 R12, [R24+0x1598] ;  /* 0x00159800180c7984 */ /* 0x0000280000000a00 */
[----:B------:R0:W0:Y:S01]  /*3b60*/  LDS.64 R16, [R24+0x1610] ;  /* 0x0016100018107984 */ /* 0x0000220000000a00 */
[C---:B--2---:R-:W-:Y:S01]  /*3b70*/  FFMA R18, R22.reuse, R18, R27 ;  /* 0x0000001216127223 */ /* 0x044fe2000000001b */
[----:B------:R-:W-:-:S03]  /*3b80*/  FFMA R27, R22, R19, R26 ;  /* 0x00000013161b7223 */ /* 0x000fc6000000001a */
[C---:B------:R-:W-:Y:S01]  /*3b90*/  FFMA R18, R23.reuse, R19, R18 ;  /* 0x0000001317127223 */ /* 0x040fe20000000012 */
[----:B---3--:R-:W-:-:S03]  /*3ba0*/  FFMA R22, R23, R20, R27 ;  /* 0x0000001417167223 */ /* 0x008fc6000000001b */
[----:B------:R-:W-:Y:S01]  /*3bb0*/  FFMA R23, R3, R20, R18 ;  /* 0x0000001403177223 */ /* 0x000fe20000000012 */
[----:B----4-:R-:W-:Y:S06]  /*3bc0*/  @P0 EXIT ;  /* 0x000000000000094d */ /* 0x010fec0003800000 */
[----:B------:R-:W2:Y:S01]  /*3bd0*/  LDC.64 R18, c[0x0][0x390] ;  /* 0x0000e400ff127b82 */ /* 0x000ea20000000a00 */
[----:B------:R-:W-:Y:S01]  /*3be0*/  FFMA R22, R3, R21, R22 ;  /* 0x0000001503167223 */ /* 0x000fe20000000016 */
[----:B-----5:R-:W-:Y:S01]  /*3bf0*/  FFMA R10, R4, R10, R23 ;  /* 0x0000000a040a7223 */ /* 0x020fe20000000017 */
[----:B------:R-:W-:Y:S02]  /*3c00*/  IMAD R25, R2, 0x1c, R25 ;  /* 0x0000001c02197824 */ /* 0x000fe400078e0219 */
[-C--:B------:R-:W-:Y:S01]  /*3c10*/  FFMA R3, R4, R11.reuse, R22 ;  /* 0x0000000b04037223 */ /* 0x080fe20000000016 */
[----:B------:R-:W-:-:S03]  /*3c20*/  FFMA R11, R5, R11, R10 ;  /* 0x0000000b050b7223 */ /* 0x000fc6000000000a */
[-C--:B0-----:R-:W-:Y:S01]  /*3c30*/  FFMA R4, R5, R12.reuse, R3 ;  /* 0x0000000c05047223 */ /* 0x081fe20000000003 */
[C---:B------:R-:W-:Y:S01]  /*3c40*/  FFMA R12, R6.reuse, R12, R11 ;  /* 0x0000000c060c7223 */ /* 0x040fe2000000000b */
[----:B------:R-:W-:Y:S02]  /*3c50*/  IMAD R5, R25, 0xe, R0 ;  /* 0x0000000e19057824 */ /* 0x000fe400078e0200 */
[----:B------:R-:W-:Y:S01]  /*3c60*/  FFMA R4, R6, R13, R4 ;  /* 0x0000000d06047223 */ /* 0x000fe20000000004 */
[----:B-1----:R-:W-:Y:S02]  /*3c70*/  FFMA R3, R7, R14, R12 ;  /* 0x0000000e07037223 */ /* 0x002fe4000000000c */
[----:B------:R-:W-:Y:S01]  /*3c80*/  SHF.L.U32 R5, R5, 0x1, RZ ;  /* 0x0000000105057819 */ /* 0x000fe200000006ff */
[-C--:B------:R-:W-:Y:S01]  /*3c90*/  FFMA R7, R7, R15.reuse, R4 ;  /* 0x0000000f07077223 */ /* 0x080fe20000000004 */
[----:B------:R-:W-:-:S03]  /*3ca0*/  FFMA R0, R8, R15, R3 ;  /* 0x0000000f08007223 */ /* 0x000fc60000000003 */
[-C--:B------:R-:W-:Y:S01]  /*3cb0*/  FFMA R8, R8, R16.reuse, R7 ;  /* 0x0000001008087223 */ /* 0x080fe20000000007 */
[----:B------:R-:W-:Y:S01]  /*3cc0*/  FFMA R3, R9, R16, R0 ;  /* 0x0000001009037223 */ /* 0x000fe20000000000 */
[----:B--2---:R-:W-:-:S04]  /*3cd0*/  IMAD.WIDE.U32 R18, R5, 0x4, R18 ;  /* 0x0000000405127825 */ /* 0x004fc800078e0012 */
[----:B------:R-:W-:Y:S01]  /*3ce0*/  FFMA R17, R9, R17, R8 ;  /* 0x0000001109117223 */ /* 0x000fe20000000008 */
[----:B------:R-:W-:Y:S04]  /*3cf0*/  REDG.E.ADD.F32.FTZ.RN.STRONG.GPU desc[UR6][R18.64], R3 ;  /* 0x00000003120079a6 */ /* 0x000fe8000c12f306 */
[----:B------:R-:W-:Y:S01]  /*3d00*/  REDG.E.ADD.F32.FTZ.RN.STRONG.GPU desc[UR6][R18.64+0x4], R17 ;  /* 0x00000411120079a6 */ /* 0x000fe2000c12f306 */
[----:B------:R-:W-:Y:S05]  /*3d10*/  EXIT ;  /* 0x000000000000794d */ /* 0x000fea0003800000 */
.L_x_21:
[----:B------:R-:W-:-:S00]  /*3d20*/  BRA `(.L_x_21) ;  /* 0xfffffffc00fc7947 */ /* 0x000fc0000383ffff */
[----:B------:R-:W-:-:S00]  /*3d30*/  NOP ;  /* 0x0000000000007918 */ /* 0x000fc00000000000 */
        /* <DEDUP_REMOVED lines=12> */
.L_x_60:


//--------------------- .text.default_function_kernel0 --------------------------
	.section	.text.default_function_kernel0,"ax",@progbits
	.align	128
        .global         default_function_kernel0
        .type           default_function_kernel0,@function
        .size           default_function_kernel0,(.L_x_61 - default_function_kernel0)
        .other          default_function_kernel0,@"STO_CUDA_ENTRY STV_DEFAULT"
default_function_kernel0:
.text.default_function_kernel0:
[----:B------:R-:W-:Y:S01]  /*0000*/  LDC R1, c[0x0][0x37c] ;  /* 0x0000df00ff017b82 */ /* 0x000fe20000000800 */
[----:B------:R-:W0:Y:S01]  /*0010*/  S2R R0, SR_TID.X ;  /* 0x0000000000007919 */ /* 0x000e220000002100 */
[----:B------:R-:W-:-:S06]  /*0020*/  MOV R8, 0x400 ;  /* 0x0000040000087802 */ /* 0x000fcc0000000f00 */
[----:B------:R-:W1:Y:S01]  /*0030*/  S2UR UR6, SR_CTAID.Y ;  /* 0x00000000000679c3 */ /* 0x000e620000002600 */
[----:B------:R-:W2:Y:S01]  /*0040*/  LDCU.64 UR8, c[0x0][0x358] ;  /* 0x00006b00ff0877ac */ /* 0x000ea20008000a00 */
[----:B------:R-:W3:Y:S01]  /*0050*/  S2R R3, SR_TID.Z ;  /* 0x0000000000037919 */ /* 0x000ee20000002300 */
[----:B------:R-:W-:Y:S01]  /*0060*/  IADD3 R6, PT, PT, R8, 0x900, RZ ;  /* 0x0000090008067810 */ /* 0x000fe20007ffe0ff */
[----:B------:R-:W-:Y:S01]  /*0070*/  UMOV UR4, URZ ;  /* 0x000000ff00047c82 */ /* 0x000fe20008000000 */
[----:B------:R-:W4:Y:S03]  /*0080*/  S2R R5, SR_TID.Y ;  /* 0x0000000000057919 */ /* 0x000f260000002200 */
[----:B------:R-:W5:Y:S01]  /*0090*/  S2UR UR5, SR_CTAID.X ;  /* 0x00000000000579c3 */ /* 0x000f620000002500 */
[----:B------:R-:W2:Y:S01]  /*00a0*/  S2R R7, SR_CgaCtaId ;  /* 0x0000000000077919 */ /* 0x000ea20000008800 */
[----:B-1----:R-:W-:Y:S01]  /*00b0*/  UIMAD UR6, UR6, 0xc4, URZ ;  /* 0x000000c4060678a4 */ /* 0x002fe2000f8e02ff */
[C---:B0-----:R-:W-:Y:S01]  /*00c0*/  IMAD R26, R0.reuse, 0x3, RZ ;  /* 0x00000003001a7824 */ /* 0x041fe200078e02ff */
[----:B------:R-:W-:Y:S01]  /*00d0*/  SHF.L.U32 R24, R0, 0x1, RZ ;  /* 0x0000000100187819 */ /* 0x000fe200000006ff */
[----:B-----5:R-:W-:Y:S01]  /*00e0*/  USHF.L.U32 UR5, UR5, 0x2, URZ ;  /* 0x0000000205057899 */ /* 0x020fe200080006ff */
[----:B---3--:R-:W-:-:S02]  /*00f0*/  IMAD R9, R3, 0x12, RZ ;  /* 0x0000001203097824 */ /* 0x008fc400078e02ff */
[C---:B----4-:R-:W-:Y:S02]  /*0100*/  IMAD R26, R5.reuse, 0xb, R26 ;  /* 0x0000000b051a7824 */ /* 0x050fe400078e021a */
[----:B------:R-:W-:Y:S02]  /*0110*/  IMAD R24, R5, 0x7, R24 ;  /* 0x0000000705187824 */ /* 0x000fe400078e0218 */
[C---:B------:R-:W-:Y:S01]  /*0120*/  VIADD R2, R26.reuse, 0x1 ;  /* 0x000000011a027836 */ /* 0x040fe20000000000 */
[C---:B------:R-:W-:Y:S01]  /*0130*/  LEA.HI R4, R26.reuse, R9, RZ, 0x1e ;  /* 0x000000091a047211 */ /* 0x040fe200078ff0ff */
[C---:B------:R-:W-:Y:S01]  /*0140*/  VIADD R11, R26.reuse, 0xffffffdd ;  /* 0xffffffdd1a0b7836 */ /* 0x040fe20000000000 */
[----:B------:R-:W-:Y:S01]  /*0150*/  LOP3.LUT R10, R26, 0xffff, RZ, 0xc0, !PT ;  /* 0x0000ffff1a0a7812 */ /* 0x000fe200078ec0ff */
[----:B------:R-:W-:Y:S01]  /*0160*/  IMAD R23, R3, 0x48, R26 ;  /* 0x0000004803177824 */ /* 0x000fe200078e021a */
[----:B------:R-:W-:Y:S02]  /*0170*/  ISETP.GT.U32.AND P0, PT, R4, 0x8f, PT ;  /* 0x0000008f0400780c */ /* 0x000fe40003f04070 */
[----:B------:R-:W-:Y:S01]  /*0180*/  IADD3 R4, PT, PT, R24, 0x1, RZ ;  /* 0x0000000118047810 */ /* 0x000fe20007ffe0ff */
[----:B------:R-:W-:Y:S01]  /*0190*/  IMAD R10, R10, 0xe39, RZ ;  /* 0x00000e390a0a7824 */ /* 0x000fe200078e02ff */
[----:B------:R-:W-:-:S02]  /*01a0*/  LOP3.LUT R12, R2, 0xffff, RZ, 0xc0, !PT ;  /* 0x0000ffff020c7812 */ /* 0x000fc400078ec0ff */
[----:B------:R-:W-:Y:S02]  /*01b0*/  LOP3.LUT R13, R4, 0xffff, RZ, 0xc0, !PT ;  /* 0x0000ffff040d7812 */ /* 0x000fe400078ec0ff */
[C---:B--2---:R-:W-:Y:S01]  /*01c0*/  LEA R8, R7.reuse, R8, 0x18 ;  /* 0x0000000807087211 */ /* 0x044fe200078ec0ff */
[----:B------:R-:W-:Y:S01]  /*01d0*/  IMAD R12, R12, 0xe38f, RZ ;  /* 0x0000e38f0c0c7824 */ /* 0x000fe200078e02ff */
[----:B------:R-:W-:Y:S01]  /*01e0*/  LEA R6, R7, R6, 0x18 ;  /* 0x0000000607067211 */ /* 0x000fe200078ec0ff */
[----:B------:R-:W-:Y:S01]  /*01f0*/  IMAD R14, R13, 0x5556, RZ ;  /* 0x000055560d0e7824 */ /* 0x000fe200078e02ff */
[----:B------:R-:W-:Y:S01]  /*0200*/  SHF.L.U32 R7, R3, 0x4, RZ ;  /* 0x0000000403077819 */ /* 0x000fe200000006ff */
[----:B------:R-:W-:Y:S01]  /*0210*/  IMAD R21, R23, 0x4, R8 ;  /* 0x0000000417157824 */ /* 0x000fe200078e0208 */
[----:B------:R-:W-:Y:S02]  /*0220*/  ISETP.GE.U32.AND P1, PT, R2, 0x24, PT ;  /* 0x000000240200780c */ /* 0x000fe40003f26070 */
[----:B------:R-:W-:-:S02]  /*0230*/  SHF.R.U32.HI R4, RZ, 0x11, R10 ;  /* 0x00000011ff047819 */ /* 0x000fc4000001160a */
[----:B------:R-:W-:Y:S02]  /*0240*/  SHF.R.U32.HI R10, RZ, 0x15, R12 ;  /* 0x00000015ff0a7819 */ /* 0x000fe4000001160c */
[----:B------:R-:W-:Y:S02]  /*0250*/  LEA.HI R7, R14, R7, RZ, 0x10 ;  /* 0x000000070e077211 */ /* 0x000fe400078f80ff */
[C---:B------:R-:W-:Y:S02]  /*0260*/  LOP3.LUT R13, R2.reuse, 0x3, RZ, 0xc0, !PT ;  /* 0x00000003020d7812 */ /* 0x040fe400078ec0ff */
[----:B------:R-:W-:Y:S01]  /*0270*/  SEL R12, R2, R11, !P1 ;  /* 0x0000000b020c7207 */ /* 0x000fe20004800000 */
[C---:B------:R-:W-:Y:S01]  /*0280*/  VIADD R11, R26.reuse, 0xffffffdc ;  /* 0xffffffdc1a0b7836 */ /* 0x040fe20000000000 */
[----:B------:R-:W-:Y:S01]  /*0290*/  IADD3 R14, PT, PT, R26, 0x2, RZ ;  /* 0x000000021a0e7810 */ /* 0x000fe20007ffe0ff */
[----:B------:R-:W-:Y:S01]  /*02a0*/  IMAD R15, R10, 0x310, R13 ;  /* 0x000003100a0f7824 */ /* 0x000fe200078e020d */
[----:B------:R-:W-:-:S02]  /*02b0*/  LEA R2, R3, R4, 0x1 ;  /* 0x0000000403027211 */ /* 0x000fc400078e08ff */
[----:B------:R-:W-:Y:S02]  /*02c0*/  ISETP.GE.U32.AND P3, PT, R14, 0x24, PT ;  /* 0x000000240e00780c */ /* 0x000fe40003f66070 */
[----:B------:R-:W-:Y:S02]  /*02d0*/  ISETP.GT.U32.OR P0, PT, R2, 0xf, P0 ;  /* 0x0000000f0200780c */ /* 0x000fe40000704470 */
[----:B------:R-:W-:Y:S01]  /*02e0*/  LOP3.LUT R10, R14, 0xffff, RZ, 0xc0, !PT ;  /* 0x0000ffff0e0a7812 */ /* 0x000fe200078ec0ff */
[----:B------:R-:W0:Y:S01]  /*02f0*/  S2R R2, SR_CTAID.Z ;  /* 0x0000000000027919 */ /* 0x000e220000002700 */
[C---:B------:R-:W-:Y:S02]  /*0300*/  LOP3.LUT R13, R26.reuse, 0x3, RZ, 0xc0, !PT ;  /* 0x000000031a0d7812 */ /* 0x040fe400078ec0ff */
[----:B------:R-:W-:Y:S01]  /*0310*/  ISETP.GE.U32.AND P2, PT, R26, 0x24, PT ;  /* 0x000000241a00780c */ /* 0x000fe20003f46070 */
[----:B------:R-:W-:Y:S01]  /*0320*/  IMAD R10, R10, 0xe38f, RZ ;  /* 0x0000e38f0a0a7824 */ /* 0x000fe200078e02ff */
[----:B------:R-:W-:Y:S01]  /*0330*/  ISETP.GT.U32.AND P1, PT, R26, 0x47, PT ;  /* 0x000000471a00780c */ /* 0x000fe20003f24070 */
[----:B------:R-:W-:Y:S01]  /*0340*/  IMAD R22, R4, 0x310, R13 ;  /* 0x0000031004167824 */ /* 0x000fe200078e020d */
[----:B------:R-:W-:-:S02]  /*0350*/  SEL R11, R26, R11, !P2 ;  /* 0x0000000b1a0b7207 */ /* 0x000fc40005000000 */
[----:B------:R-:W-:Y:S02]  /*0360*/  LOP3.LUT R13, R13, 0x2, RZ, 0x3c, !PT ;  /* 0x000000020d0d7812 */ /* 0x000fe400078e3cff */
[----:B------:R-:W-:Y:S01]  /*0370*/  LEA.HI R18, R14, R9, RZ, 0x1e ;  /* 0x000000090e127211 */ /* 0x000fe200078ff0ff */
[----:B------:R-:W-:Y:S01]  /*0380*/  IMAD R9, R3, 0x30, R24 ;  /* 0x0000003003097824 */ /* 0x000fe200078e0218 */
[----:B------:R-:W-:Y:S02]  /*0390*/  SHF.R.U32.HI R10, RZ, 0x15, R10 ;  /* 0x00000015ff0a7819 */ /* 0x000fe4000001160a */
[----:B------:R-:W-:Y:S02]  /*03a0*/  @P3 IADD3 R14, PT, PT, R26, -0x22, RZ ;  /* 0xffffffde1a0e3810 */ /* 0x000fe40007ffe0ff */
[----:B------:R-:W-:Y:S01]  /*03b0*/  SHF.R.U32.HI R11, RZ, 0x2, R11 ;  /* 0x00000002ff0b7819 */ /* 0x000fe2000001160b */
[----:B------:R-:W-:Y:S01]  /*03c0*/  IMAD R4, R10, 0x310, R13 ;  /* 0x000003100a047824 */ /* 0x000fe200078e020d */
[----:B------:R-:W-:Y:S01]  /*03d0*/  ISETP.GT.U32.OR P1, PT, R23, 0x23f, P1 ;  /* 0x0000023f1700780c */ /* 0x000fe20000f24470 */
[----:B------:R-:W-:Y:S01]  /*03e0*/  IMAD R13, R5, 0x4, R0 ;  /* 0x00000004050d7824 */ /* 0x000fe200078e0200 */
[----:B------:R-:W-:Y:S01]  /*03f0*/  SHF.R.U32.HI R17, RZ, 0x2, R14 ;  /* 0x00000002ff117819 */ /* 0x000fe2000001160e */
[----:B------:R-:W-:Y:S01]  /*0400*/  IMAD R22, R11, 0x1c, R22 ;  /* 0x0000001c0b167824 */ /* 0x000fe200078e0216 */
[----:B------:R-:W-:Y:S01]  /*0410*/  SHF.R.U32.HI R12, RZ, 0x2, R12 ;  /* 0x00000002ff0c7819 */ /* 0x000fe2000001160c */
[----:B------:R-:W-:Y:S01]  /*0420*/  HFMA2 R11, -RZ, RZ, 0, 0 ;  /* 0x00000000ff0b7431 */ /* 0x000fe200000001ff */
[----:B------:R-:W-:Y:S01]  /*0430*/  PLOP3.LUT P0, PT, P0, P1, PT, 0xf8, 0x8f ;  /* 0x00000000008f781c */ /* 0x000fe20000703f70 */
[----:B------:R-:W-:Y:S01]  /*0440*/  IMAD R17, R17, 0x1c, R4 ;  /* 0x0000001c11117824 */ /* 0x000fe200078e0204 */
[----:B------:R-:W-:Y:S01]  /*0450*/  LEA R16, R9, R6, 0x2 ;  /* 0x0000000609107211 */ /* 0x000fe200078e10ff */
[----:B------:R-:W-:Y:S01]  /*0460*/  IMAD R20, R12, 0x1c, R15 ;  /* 0x0000001c0c147824 */ /* 0x000fe200078e020f */
[----:B------:R-:W-:Y:S01]  /*0470*/  ISETP.GT.U32.OR P0, PT, R0, 0x3, P0 ;  /* 0x000000030000780c */ /* 0x000fe20000704470 */
[----:B------:R-:W-:Y:S01]  /*0480*/  IMAD R6, R3, 0xc0, R6 ;  /* 0x000000c003067824 */ /* 0x000fe200078e0206 */
[----:B------:R-:W-:-:S02]  /*0490*/  LEA R4, R13, R8, 0x2 ;  /* 0x000000080d047211 */ /* 0x000fc400078e10ff */
[----:B0-----:R-:W-:-:S09]  /*04a0*/  LEA R19, R3, R10, 0x1 ;  /* 0x0000000a03137211 */ /* 0x001fd200078e08ff */
.L_x_58:
[----:B------:R-:W-:Y:S01]  /*04b0*/  MOV R10, 0x620 ;  /* 0x00000620000a7802 */ /* 0x000fe20000000f00 */
[----:B------:R-:W-:Y:S01]  /*04c0*/  IMAD R8, R2, 0x8, R3 ;  /* 0x0000000802087824 */ /* 0x000fe200078e0203 */
[----:B------:R-:W-:Y:S01]  /*04d0*/  BAR.SYNC.DEFER_BLOCKING 0x0 ;  /* 0x0000000000007b1d */ /* 0x000fe20000010000 */
[----:B------:R-:W-:Y:S02]  /*04e0*/  IMAD.U32 R28, RZ, RZ, UR4 ;  /* 0x00000004ff1c7e24 */ /* 0x000fe4000f8e00ff */
[----:B------:R-:W-:Y:S01]  /*04f0*/  IMAD R9, R3, R10, UR6 ;  /* 0x0000000603097e24 */ /* 0x000fe2000f8e020a */
[----:B------:R-:W-:Y:S01]  /*0500*/  MOV R10, UR4 ;  /* 0x00000004000a7c02 */ /* 0x000fe20008000f00 */
[----:B------:R-:W-:Y:S01]  /*0510*/  IMAD R8, R8, 0x360, RZ ;  /* 0x0000036008087824 */ /* 0x000fe200078e02ff */
[----:B------:R-:W-:Y:S01]  /*0520*/  UIADD3 UR4, UPT, UPT, UR4, 0x1, URZ ;  /* 0x0000000104047890 */ /* 0x000fe2000fffe0ff */
[----:B------:R-:W-:Y:S01]  /*0530*/  BSSY.RECONVERGENT B0, `(.L_x_22) ;  /* 0x0000021000007945 */ /* 0x000fe20003800200 */
[----:B------:R-:W-:Y:S01]  /*0540*/  IADD3 R29, PT, PT, R9, UR5, RZ ;  /* 0x00000005091d7c10 */ /* 0x000fe2000fffe0ff */
[----:B------:R-:W-:Y:S01]  /*0550*/  IMAD R9, R5, 0x15, R8 ;  /* 0x0000001505097824 */ /* 0x000fe200078e0208 */
[----:B------:R-:W-:-:S03]  /*0560*/  UISETP.NE.AND UP0, UPT, UR4, 0x6, UPT ;  /* 0x000000060400788c */ /* 0x000fc6000bf05270 */
[----:B------:R-:W-:Y:S01]  /*0570*/  IMAD R29, R10, 0x3100, R29 ;  /* 0x000031000a1d7824 */ /* 0x000fe200078e021d */
[----:B------:R-:W-:Y:S01]  /*0580*/  LOP3.LUT R10, R26, 0x3, RZ, 0xc0, !PT ;  /* 0x000000031a0a7812 */ /* 0x000fe200078ec0ff */
[----:B------:R-:W-:-:S03]  /*0590*/  IMAD R9, R0, 0x6, R9 ;  /* 0x0000000600097824 */ /* 0x000fc600078e0209 */
[----:B------:R-:W-:Y:S01]  /*05a0*/  IADD3 R13, PT, PT, R29, -0x1d, RZ ;  /* 0xffffffe31d0d7810 */ /* 0x000fe20007ffe0ff */
[----:B------:R-:W-:Y:S01]  /*05b0*/  IMAD R28, R28, 0x90, R9 ;  /* 0x000000901c1c7824 */ /* 0x000fe200078e0209 */
[----:B------:R-:W-:Y:S06]  /*05c0*/  @P0 BRA `(.L_x_23) ;  /* 0x00000000005c0947 */ /* 0x000fec0003800000 */
[----:B------:R-:W0:Y:S01]  /*05d0*/  S2UR UR7, SR_CTAID.Y ;  /* 0x00000000000779c3 */ /* 0x000e220000002600 */
[C---:B------:R-:W-:Y:S01]  /*05e0*/  ISETP.GE.U32.AND P0, PT, R26.reuse, 0x24, PT ;  /* 0x000000241a00780c */ /* 0x040fe20003f06070 */
[----:B------:R-:W-:Y:S01]  /*05f0*/  IMAD.U32 R15, RZ, RZ, UR5 ;  /* 0x00000005ff0f7e24 */ /* 0x000fe2000f8e00ff */
[----:B------:R-:W-:Y:S01]  /*0600*/  IADD3 R9, PT, PT, R26, -0x24, RZ ;  /* 0xffffffdc1a097810 */ /* 0x000fe20007ffe0ff */
[----:B------:R-:W-:Y:S01]  /*0610*/  BSSY.RECONVERGENT B1, `(.L_x_24) ;  /* 0x0000011000017945 */ /* 0x000fe20003800200 */
[----:B------:R-:W-:Y:S02]  /*0620*/  IADD3 R12, PT, PT, -R10, 0x1d, RZ ;  /* 0x0000001d0a0c7810 */ /* 0x000fe40007ffe1ff */
[----:B------:R-:W-:Y:S02]  /*0630*/  SEL R9, R26, R9, !P0 ;  /* 0x000000091a097207 */ /* 0x000fe40004000000 */
[----:B------:R-:W-:Y:S02]  /*0640*/  LOP3.LUT P1, RZ, R15, 0x3, R26, 0xf8, !PT ;  /* 0x000000030fff7812 */ /* 0x000fe4000782f81a */
[----:B------:R-:W-:-:S02]  /*0650*/  SHF.R.U32.HI R9, RZ, 0x2, R9 ;  /* 0x00000002ff097819 */ /* 0x000fc40000011609 */
[----:B------:R-:W-:Y:S01]  /*0660*/  ISETP.LE.U32.OR P1, PT, R12, UR5, !P1 ;  /* 0x000000050c007c0c */ /* 0x000fe2000cf23470 */
[----:B0-----:R-:W-:-:S06]  /*0670*/  UIMAD UR7, UR7, 0x7, URZ ;  /* 0x00000007070778a4 */ /* 0x001fcc000f8e02ff */
[C---:B------:R-:W-:Y:S02]  /*0680*/  LOP3.LUT P0, RZ, R9.reuse, UR7, RZ, 0xfc, !PT ;  /* 0x0000000709ff7c12 */ /* 0x040fe4000f80fcff */
[----:B------:R-:W-:-:S04]  /*0690*/  IADD3 R8, PT, PT, R9, UR7, RZ ;  /* 0x0000000709087c10 */ /* 0x000fc8000fffe0ff */
[----:B------:R-:W-:Y:S01]  /*06a0*/  ISETP.GT.U32.OR P0, PT, R8, 0x1c, !P0 ;  /* 0x0000001c0800780c */ /* 0x000fe20004704470 */
[----:B------:R-:W-:-:S03]  /*06b0*/  HFMA2 R8, -RZ, RZ, 0, 0 ;  /* 0x00000000ff087431 */ /* 0x000fc600000001ff */
[----:B------:R-:W-:-:S13]  /*06c0*/  PLOP3.LUT P0, PT, P0, P1, PT, 0xf8, 0x8f ;  /* 0x00000000008f781c */ /* 0x000fda0000703f70 */
[----:B------:R-:W-:Y:S05]  /*06d0*/  @P0 BRA `(.L_x_25) ;  /* 0x0000000000100947 */ /* 0x000fea0003800000 */
[----:B------:R-:W0:Y:S01]  /*06e0*/  LDC.64 R8, c[0x0][0x380] ;  /* 0x0000e000ff087b82 */ /* 0x000e220000000a00 */
[----:B------:R-:W-:-:S04]  /*06f0*/  IMAD.IADD R15, R22, 0x1, R13 ;  /* 0x00000001160f7824 */ /* 0x000fc800078e020d */
[----:B0-----:R-:W-:-:S06]  /*0700*/  IMAD.WIDE R8, R15, 0x4, R8 ;  /* 0x000000040f087825 */ /* 0x001fcc00078e0208 */
[----:B------:R0:W5:Y:S02]  /*0710*/  LDG.E.CONSTANT R8, desc[UR8][R8.64] ;  /* 0x0000000808087981 */ /* 0x000164000c1e9900 */
.L_x_25:
[----:B------:R-:W-:Y:S05]  /*0720*/  BSYNC.RECONVERGENT B1 ;  /* 0x0000000000017941 */ /* 0x000fea0003800200 */
.L_x_24:
[----:B-----5:R1:W-:Y:S02]  /*0730*/  STS [R21], R8 ;  /* 0x0000000815007388 */ /* 0x0203e40000000800 */
.L_x_23:
[----:B------:R-:W-:Y:S05]  /*0740*/  BSYNC.RECONVERGENT B0 ;  /* 0x0000000000007941 */ /* 0x000fea0003800200 */
.L_x_22:
[C---:B0-----:R-:W-:Y:S01]  /*0750*/  IADD3 R9, PT, PT, R26.reuse, 0x1, RZ ;  /* 0x000000011a097810 */ /* 0x041fe20007ffe0ff */
[----:B-1----:R-:W-:Y:S01]  /*0760*/  IMAD R8, R3, 0x12, RZ ;  /* 0x0000001203087824 */ /* 0x002fe200078e02ff */
[----:B------:R-:W-:Y:S01]  /*0770*/  IADD3 R27, PT, PT, R26, 0x1, RZ ;  /* 0x000000011a1b7810 */ /* 0x000fe20007ffe0ff */
[----:B------:R-:W-:Y:S01]  /*0780*/  BSSY.RECONVERGENT B0, `(.L_x_26) ;  /* 0x0000025000007945 */ /* 0x000fe20003800200 */
[C---:B------:R-:W-:Y:S02]  /*0790*/  LOP3.LUT R12, R9.reuse, 0xffff, RZ, 0xc0, !PT ;  /* 0x0000ffff090c7812 */ /* 0x040fe400078ec0ff */
[----:B------:R-:W-:Y:S02]  /*07a0*/  LEA.HI R8, R9, R8, RZ, 0x1e ;  /* 0x0000000809087211 */ /* 0x000fe400078ff0ff */
[----:B------:R-:W-:Y:S01]  /*07b0*/  ISETP.GT.U32.AND P1, PT, R27, 0x47, PT ;  /* 0x000000471b00780c */ /* 0x000fe20003f24070 */
[----:B------:R-:W-:Y:S01]  /*07c0*/  IMAD R12, R12, 0xe38f, RZ ;  /* 0x0000e38f0c0c7824 */ /* 0x000fe200078e02ff */
[----:B------:R-:W-:-:S02]  /*07d0*/  ISETP.GT.U32.AND P0, PT, R8, 0x8f, PT ;  /* 0x0000008f0800780c */ /* 0x000fc40003f04070 */
[----:B------:R-:W-:Y:S02]  /*07e0*/  ISETP.GT.U32.OR P1, PT, R23, 0x23e, P1 ;  /* 0x0000023e1700780c */ /* 0x000fe40000f24470 */
[----:B------:R-:W-:-:S05]  /*07f0*/  SHF.R.U32.HI R12, RZ, 0x15, R12 ;  /* 0x00000015ff0c7819 */ /* 0x000fca000001160c */
[----:B------:R-:W-:-:S05]  /*0800*/  IMAD R12, R3, 0x2, R12 ;  /* 0x00000002030c7824 */ /* 0x000fca00078e020c */
[----:B------:R-:W-:-:S04]  /*0810*/  ISETP.GT.U32.OR P0, PT, R12, 0xf, P0 ;  /* 0x0000000f0c00780c */ /* 0x000fc80000704470 */
[----:B------:R-:W-:-:S04]  /*0820*/  PLOP3.LUT P1, PT, P0, P1, PT, 0xf8, 0x8f ;  /* 0x00000000008f781c */ /* 0x000fc80000723f70 */
[----:B------:R-:W-:-:S13]  /*0830*/  ISETP.GT.U32.OR P1, PT, R0, 0x3, P1 ;  /* 0x000000030000780c */ /* 0x000fda0000f24470 */
[----:B------:R-:W-:Y:S05]  /*0840*/  @P1 BRA `(.L_x_27) ;  /* 0x0000000000601947 */ /* 0x000fea0003800000 */
[----:B------:R-:W0:Y:S01]  /*0850*/  S2UR UR7, SR_CTAID.Y ;  /* 0x00000000000779c3 */ /* 0x000e220000002600 */
[C---:B------:R-:W-:Y:S01]  /*0860*/  ISETP.GE.U32.AND P0, PT, R27.reuse, 0x24, PT ;  /* 0x000000241b00780c */ /* 0x040fe20003f06070 */
[----:B------:R-:W-:Y:S01]  /*0870*/  BSSY.RECONVERGENT B1, `(.L_x_28) ;  /* 0x0000014000017945 */ /* 0x000fe20003800200 */
[----:B------:R-:W-:Y:S02]  /*0880*/  IADD3 R8, PT, PT, R26, -0x23, RZ ;  /* 0xffffffdd1a087810 */ /* 0x000fe40007ffe0ff */
[----:B------:R-:W-:Y:S02]  /*0890*/  MOV R14, UR5 ;  /* 0x00000005000e7c02 */ /* 0x000fe40008000f00 */
[----:B------:R-:W-:Y:S02]  /*08a0*/  SEL R8, R27, R8, !P0 ;  /* 0x000000081b087207 */ /* 0x000fe40004000000 */
[----:B------:R-:W-:Y:S02]  /*08b0*/  LOP3.LUT R12, R9, 0x3, RZ, 0xc0, !PT ;  /* 0x00000003090c7812 */ /* 0x000fe400078ec0ff */
[----:B------:R-:W-:-:S02]  /*08c0*/  SHF.R.U32.HI R8, RZ, 0x2, R8 ;  /* 0x00000002ff087819 */ /* 0x000fc40000011608 */
[----:B------:R-:W-:Y:S02]  /*08d0*/  LOP3.LUT P2, RZ, R14, 0x3, R9, 0xf8, !PT ;  /* 0x000000030eff7812 */ /* 0x000fe4000784f809 */
[----:B------:R-:W-:-:S04]  /*08e0*/  IADD3 R9, PT, PT, -R12, 0x1d, RZ ;  /* 0x0000001d0c097810 */ /* 0x000fc80007ffe1ff */
[----:B------:R-:W-:Y:S01]  /*08f0*/  ISETP.LE.U32.OR P2, PT, R9, UR5, !P2 ;  /* 0x0000000509007c0c */ /* 0x000fe2000d743470 */
[----:B0-----:R-:W-:-:S06]  /*0900*/  UIMAD UR7, UR7, 0x7, URZ ;  /* 0x00000007070778a4 */ /* 0x001fcc000f8e02ff */
[C---:B------:R-:W-:Y:S01]  /*0910*/  LOP3.LUT P0, RZ, R8.reuse, UR7, RZ, 0xfc, !PT ;  /* 0x0000000708ff7c12 */ /* 0x040fe2000f80fcff */
[----:B------:R-:W-:-:S05]  /*0920*/  VIADD R8, R8, UR7 ;  /* 0x0000000708087c36 */ /* 0x000fca0008000000 */
[----:B------:R-:W-:Y:S02]  /*0930*/  ISETP.GT.U32.OR P0, PT, R8, 0x1c, !P0 ;  /* 0x0000001c0800780c */ /* 0x000fe40004704470 */
[----:B------:R-:W-:Y:S02]  /*0940*/  MOV R8, RZ ;  /* 0x000000ff00087202 */ /* 0x000fe40000000f00 */
[----:B------:R-:W-:-:S13]  /*0950*/  PLOP3.LUT P0, PT, P0, P2, PT, 0xf8, 0x8f ;  /* 0x00000000008f781c */ /* 0x000fda0000705f70 */
[----:B------:R-:W-:Y:S05]  /*0960*/  @P0 BRA `(.L_x_29) ;  /* 0x0000000000100947 */ /* 0x000fea0003800000 */
[----:B------:R-:W0:Y:S01]  /*0970*/  LDC.64 R8, c[0x0][0x380] ;  /* 0x0000e000ff087b82 */ /* 0x000e220000000a00 */
[----:B------:R-:W-:-:S05]  /*0980*/  IADD3 R15, PT, PT, R20, R13, RZ ;  /* 0x0000000d140f7210 */ /* 0x000fca0007ffe0ff */
[----:B0-----:R-:W-:-:S06]  /*0990*/  IMAD.WIDE R8, R15, 0x4, R8 ;  /* 0x000000040f087825 */ /* 0x001fcc00078e0208 */
[----:B------:R0:W5:Y:S02]  /*09a0*/  LDG.E.CONSTANT R8, desc[UR8][R8.64] ;  /* 0x0000000808087981 */ /* 0x000164000c1e9900 */
.L_x_29:
[----:B------:R-:W-:Y:S05]  /*09b0*/  BSYNC.RECONVERGENT B1 ;  /* 0x0000000000017941 */ /* 0x000fea0003800200 */
.L_x_28:
[----:B-----5:R1:W-:Y:S02]  /*09c0*/  STS [R21+0x4], R8 ;  /* 0x0000040815007388 */ /* 0x0203e40000000800 */
.L_x_27:
[----:B------:R-:W-:Y:S05]  /*09d0*/  BSYNC.RECONVERGENT B0 ;  /* 0x0000000000007941 */ /* 0x000fea0003800200 */
.L_x_26:
[----:B------:R-:W-:Y:S01]  /*09e0*/  VIADD R25, R26, 0x2 ;  /* 0x000000021a197836 */ /* 0x000fe20000000000 */
[----:B------:R-:W-:Y:S01]  /*09f0*/  ISETP.GT.U32.AND P0, PT, R18, 0x8f, PT ;  /* 0x0000008f1200780c */ /* 0x000fe20003f04070 */
[----:B------:R-:W-:Y:S03]  /*0a00*/  BSSY.RECONVERGENT B0, `(.L_x_30) ;  /* 0x000001f000007945 */ /* 0x000fe60003800200 */
[----:B------:R-:W-:Y:S02]  /*0a10*/  ISETP.GT.U32.AND P2, PT, R25, 0x47, PT ;  /* 0x000000471900780c */ /* 0x000fe40003f44070 */
[----:B------:R-:W-:Y:S02]  /*0a20*/  ISETP.GT.U32.OR P0, PT, R19, 0xf, P0 ;  /* 0x0000000f1300780c */ /* 0x000fe40000704470 */
[----:B------:R-:W-:-:S04]  /*0a30*/  ISETP.GT.U32.OR P2, PT, R23, 0x23d, P2 ;  /* 0x0000023d1700780c */ /* 0x000fc80001744470 */
[----:B------:R-:W-:-:S04]  /*0a40*/  PLOP3.LUT P2, PT, P0, P2, PT, 0xf8, 0x8f ;  /* 0x00000000008f781c */ /* 0x000fc80000745f70 */
[----:B------:R-:W-:-:S13]  /*0a50*/  ISETP.GT.U32.OR P2, PT, R0, 0x2, P2 ;  /* 0x000000020000780c */ /* 0x000fda0001744470 */
[----:B------:R-:W-:Y:S05]  /*0a60*/  @P2 BRA `(.L_x_31) ;  /* 0x0000000000602947 */ /* 0x000fea0003800000 */
[----:B------:R-:W2:Y:S01]  /*0a70*/  S2UR UR7, SR_CTAID.Y ;  /* 0x00000000000779c3 */ /* 0x000ea20000002600 */
[C---:B------:R-:W-:Y:S01]  /*0a80*/  ISETP.GE.U32.AND P0, PT, R25.reuse, 0x24, PT ;  /* 0x000000241900780c */ /* 0x040fe20003f06070 */
[----:B------:R-:W-:Y:S01]  /*0a90*/  BSSY.RECONVERGENT B1, `(.L_x_32) ;  /* 0x0000014000017945 */ /* 0x000fe20003800200 */
[----:B-1----:R-:W-:Y:S02]  /*0aa0*/  IADD3 R8, PT, PT, R26, -0x22, RZ ;  /* 0xffffffde1a087810 */ /* 0x002fe40007ffe0ff */
[----:B------:R-:W-:Y:S02]  /*0ab0*/  MOV R15, UR5 ;  /* 0x00000005000f7c02 */ /* 0x000fe40008000f00 */
[----:B------:R-:W-:Y:S02]  /*0ac0*/  SEL R8, R25, R8, !P0 ;  /* 0x0000000819087207 */ /* 0x000fe40004000000 */
[----:B0-----:R-:W-:Y:S02]  /*0ad0*/  LOP3.LUT R9, R10, 0x2, RZ, 0x3c, !PT ;  /* 0x000000020a097812 */ /* 0x001fe400078e3cff */
[----:B------:R-:W-:-:S02]  /*0ae0*/  SHF.R.U32.HI R8, RZ, 0x2, R8 ;  /* 0x00000002ff087819 */ /* 0x000fc40000011608 */
[----:B------:R-:W-:Y:S02]  /*0af0*/  LOP3.LUT P3, RZ, R15, 0x2, R10, 0xf6, !PT ;  /* 0x000000020fff7812 */ /* 0x000fe4000786f60a */
[----:B------:R-:W-:-:S04]  /*0b00*/  IADD3 R9, PT, PT, -R9, 0x1d, RZ ;  /* 0x0000001d09097810 */ /* 0x000fc80007ffe1ff */
[----:B------:R-:W-:Y:S01]  /*0b10*/  ISETP.LE.U32.OR P3, PT, R9, UR5, !P3 ;  /* 0x0000000509007c0c */ /* 0x000fe2000df63470 */
[----:B--2---:R-:W-:-:S06]  /*0b20*/  UIMAD UR7, UR7, 0x7, URZ ;  /* 0x00000007070778a4 */ /* 0x004fcc000f8e02ff */
[C---:B------:R-:W-:Y:S01]  /*0b30*/  LOP3.LUT P0, RZ, R8.reuse, UR7, RZ, 0xfc, !PT ;  /* 0x0000000708ff7c12 */ /* 0x040fe2000f80fcff */
[----:B------:R-:W-:-:S05]  /*0b40*/  VIADD R8, R8, UR7 ;  /* 0x0000000708087c36 */ /* 0x000fca0008000000 */
[----:B------:R-:W-:Y:S01]  /*0b50*/  ISETP.GT.U32.OR P0, PT, R8, 0x1c, !P0 ;  /* 0x0000001c0800780c */ /* 0x000fe20004704470 */
[----:B------:R-:W-:-:S03]  /*0b60*/  HFMA2 R8, -RZ, RZ, 0, 0 ;  /* 0x00000000ff087431 */ /* 0x000fc600000001ff */
[----:B------:R-:W-:-:S13]  /*0b70*/  PLOP3.LUT P0, PT, P0, P3, PT, 0xf8, 0x8f ;  /* 0x00000000008f781c */ /* 0x000fda0000707f70 */
[----:B------:R-:W-:Y:S05]  /*0b80*/  @P0 BRA `(.L_x_33) ;  /* 0x0000000000100947 */ /* 0x000fea0003800000 */
[----:B------:R-:W0:Y:S01]  /*0b90*/  LDC.64 R8, c[0x0][0x380] ;  /* 0x0000e000ff087b82 */ /* 0x000e220000000a00 */
[----:B------:R-:W-:-:S05]  /*0ba0*/  IADD3 R13, PT, PT, R17, R13, RZ ;  /* 0x0000000d110d7210 */ /* 0x000fca0007ffe0ff */
[----:B0-----:R-:W-:-:S06]  /*0bb0*/  IMAD.WIDE R8, R13, 0x4, R8 ;  /* 0x000000040d087825 */ /* 0x001fcc00078e0208 */
[----:B------:R0:W5:Y:S02]  /*0bc0*/  LDG.E.CONSTANT R8, desc[UR8][R8.64] ;  /* 0x0000000808087981 */ /* 0x000164000c1e9900 */
.L_x_33:
[----:B------:R-:W-:Y:S05]  /*0bd0*/  BSYNC.RECONVERGENT B1 ;  /* 0x0000000000017941 */ /* 0x000fea0003800200 */
.L_x_32:
[----:B-----5:R2:W-:Y:S02]  /*0be0*/  STS [R21+0x8], R8 ;  /* 0x0000080815007388 */ /* 0x0205e40000000800 */
.L_x_31:
[----:B------:R-:W-:Y:S05]  /*0bf0*/  BSYNC.RECONVERGENT B0 ;  /* 0x0000000000007941 */ /* 0x000fea0003800200 */
.L_x_30:
[C---:B-12---:R-:W-:Y:S01]  /*0c00*/  LOP3.LUT R8, R24.reuse, 0xffff, RZ, 0xc0, !PT ;  /* 0x0000ffff18087812 */ /* 0x046fe200078ec0ff */
[----:B0-----:R-:W-:Y:S01]  /*0c10*/  IMAD.SHL.U32 R9, R3, 0x10, RZ ;  /* 0x0000001003097824 */ /* 0x001fe200078e00ff */
[----:B------:R-:W-:Y:S01]  /*0c20*/  IADD3 R12, PT, PT, R24, 0x1, RZ ;  /* 0x00000001180c7810 */ /* 0x000fe20007ffe0ff */
[----:B------:R-:W0:Y:S01]  /*0c30*/  LDC.64 R30, c[0x0][0x388] ;  /* 0x0000e200ff1e7b82 */ /* 0x000e220000000a00 */
[----:B------:R-:W-:Y:S01]  /*0c40*/  ISETP.GT.U32.AND P3, PT, R7, 0x7f, PT ;  /* 0x0000007f0700780c */ /* 0x000fe20003f64070 */
[----:B------:R-:W-:Y:S01]  /*0c50*/  IMAD R10, R8, 0x5556, RZ ;  /* 0x00005556080a7824 */ /* 0x000fe200078e02ff */
[----:B------:R-:W-:Y:S01]  /*0c60*/  LOP3.LUT R12, R12, 0xffff, RZ, 0xc0, !PT ;  /* 0x0000ffff0c0c7812 */ /* 0x000fe200078ec0ff */
[----:B------:R-:W-:-:S03]  /*0c70*/  IMAD R8, R8, 0x2aab, RZ ;  /* 0x00002aab08087824 */ /* 0x000fc600078e02ff */
[----:B------:R-:W-:Y:S01]  /*0c80*/  LEA.HI R9, R10, R9, RZ, 0x10 ;  /* 0x000000090a097211 */ /* 0x000fe200078f80ff */
[----:B------:R-:W-:Y:S01]  /*0c90*/  IMAD R12, R12, 0x2aab, RZ ;  /* 0x00002aab0c0c7824 */ /* 0x000fe200078e02ff */
[-C--:B------:R-:W-:Y:S02]  /*0ca0*/  LEA.HI R8, R8, R3.reuse, RZ, 0xd ;  /* 0x0000000308087211 */ /* 0x080fe400078f68ff */
[----:B------:R-:W-:Y:S01]  /*0cb0*/  ISETP.GT.U32.AND P0, PT, R9, 0x7f, PT ;  /* 0x0000007f0900780c */ /* 0x000fe20003f04070 */
[----:B------:R-:W-:Y:S01]  /*0cc0*/  IMAD R9, R3, 0x30, R24 ;  /* 0x0000003003097824 */ /* 0x000fe200078e0218 */
[----:B------:R-:W-:Y:S02]  /*0cd0*/  LEA.HI R12, R12, R3, RZ, 0xd ;  /* 0x000000030c0c7211 */ /* 0x000fe400078f68ff */
[----:B------:R-:W-:Y:S02]  /*0ce0*/  ISETP.GT.U32.OR P0, PT, R8, 0x7, P0 ;  /* 0x000000070800780c */ /* 0x000fe40000704470 */
[----:B------:R-:W-:-:S02]  /*0cf0*/  ISETP.GT.U32.OR P3, PT, R12, 0x7, P3 ;  /* 0x000000070c00780c */ /* 0x000fc40001f64470 */
[C---:B------:R-:W-:Y:S02]  /*0d00*/  ISETP.GT.U32.OR P0, PT, R9.reuse, 0x17f, P0 ;  /* 0x0000017f0900780c */ /* 0x040fe40000704470 */
[----:B------:R-:W-:Y:S02]  /*0d10*/  ISETP.GT.U32.OR P3, PT, R9, 0x17e, P3 ;  /* 0x0000017e0900780c */ /* 0x000fe40001f64470 */
[----:B------:R-:W-:Y:S01]  /*0d20*/  ISETP.GT.U32.OR P0, PT, R24, 0x2f, P0 ;  /* 0x0000002f1800780c */ /* 0x000fe20000704470 */
[----:B0-----:R-:W-:Y:S01]  /*0d30*/  IMAD.WIDE.U32 R8, R28, 0x4, R30 ;  /* 0x000000041c087825 */ /* 0x001fe200078e001e */
[----:B------:R-:W-:Y:S02]  /*0d40*/  ISETP.GT.U32.OR P4, PT, R24, 0x2e, P3 ;  /* 0x0000002e1800780c */ /* 0x000fe40001f84470 */
[C---:B------:R-:W-:Y:S02]  /*0d50*/  ISETP.GT.U32.OR P3, PT, R0.reuse, 0x3, P0 ;  /* 0x000000030000780c */ /* 0x040fe40000764470 */
[----:B------:R-:W-:-:S11]  /*0d60*/  ISETP.GT.U32.OR P4, PT, R0, 0x2, P4 ;  /* 0x000000020000780c */ /* 0x000fd60002784470 */
[----:B------:R-:W2:Y:S04]  /*0d70*/  @!P3 LDG.E.CONSTANT R35, desc[UR8][R8.64] ;  /* 0x000000080823b981 */ /* 0x000ea8000c1e9900 */
[----:B------:R-:W3:Y:S01]  /*0d80*/  @!P4 LDG.E.CONSTANT R37, desc[UR8][R8.64+0xc] ;  /* 0x00000c080825c981 */ /* 0x000ee2000c1e9900 */
[----:B------:R-:W-:Y:S01]  /*0d90*/  ISETP.GT.U32.AND P5, PT, R26, 0x47, PT ;  /* 0x000000471a00780c */ /* 0x000fe20003fa4070 */
[----:B------:R-:W-:Y:S01]  /*0da0*/  UIADD3 UR10, UPT, UPT, UR5, 0x1, URZ ;  /* 0x00000001050a7890 */ /* 0x000fe2000fffe0ff */
[----:B------:R-:W-:Y:S01]  /*0db0*/  BSSY.RECONVERGENT B0, `(.L_x_34) ;  /* 0x0000097000007945 */ /* 0x000fe20003800200 */
[----:B--2---:R-:W-:Y:S04]  /*0dc0*/  @!P3 STS [R16], R35 ;  /* 0x000000231000b388 */ /* 0x004fe80000000800 */
[----:B---3--:R-:W-:Y:S01]  /*0dd0*/  @!P4 STS [R16+0x4], R37 ;  /* 0x000004251000c388 */ /* 0x008fe20000000800 */
[----:B------:R-:W-:Y:S06]  /*0de0*/  BAR.SYNC.DEFER_BLOCKING 0x0 ;  /* 0x0000000000007b1d */ /* 0x000fec0000010000 */
[----:B------:R-:W-:Y:S04]  /*0df0*/  LDS R10, [R4] ;  /* 0x00000000040a7984 */ /* 0x000fe80000000800 */
[----:B------:R-:W0:Y:S04]  /*0e00*/  LDS.128 R12, [R6] ;  /* 0x00000000060c7984 */ /* 0x000e280000000c00 */
[----:B------:R-:W1:Y:S04]  /*0e10*/  LDS R32, [R4+0x10] ;  /* 0x0000100004207984 */ /* 0x000e680000000800 */
[----:B------:R-:W2:Y:S04]  /*0e20*/  LDS R23, [R4+0x20] ;  /* 0x0000200004177984 */ /* 0x000ea80000000800 */
[----:B------:R-:W3:Y:S04]  /*0e30*/  LDS R34, [R4+0x90] ;  /* 0x0000900004227984 */ /* 0x000ee80000000800 */
[----:B------:R-:W-:Y:S01]  /*0e40*/  LDS R33, [R4+0xa0] ;  /* 0x0000a00004217984 */ /* 0x000fe20000000800 */
[----:B0-----:R-:W-:-:S03]  /*0e50*/  FFMA R12, R10, R12, R11 ;  /* 0x0000000c0a0c7223 */ /* 0x001fc6000000000b */
[----:B------:R-:W0:Y:S01]  /*0e60*/  LDS.128 R8, [R6+0x10] ;  /* 0x0000100006087984 */ /* 0x000e220000000c00 */
[----:B-1----:R-:W-:-:S03]  /*0e70*/  FFMA R12, R32, R13, R12 ;  /* 0x0000000d200c7223 */ /* 0x002fc6000000000c */
[----:B------:R-:W1:Y:S01]  /*0e80*/  LDS R32, [R4+0xb0] ;  /* 0x0000b00004207984 */ /* 0x000e620000000800 */
[----:B--2---:R-:W-:-:S03]  /*0e90*/  FFMA R13, R23, R14, R12 ;  /* 0x0000000e170d7223 */ /* 0x004fc6000000000c */
[----:B------:R-:W2:Y:S01]  /*0ea0*/  LDS R23, [R4+0x120] ;  /* 0x0001200004177984 */ /* 0x000ea20000000800 */
[----:B---3--:R-:W-:-:S03]  /*0eb0*/  FFMA R12, R34, R15, R13 ;  /* 0x0000000f220c7223 */ /* 0x008fc6000000000d */
[----:B------:R-:W3:Y:S01]  /*0ec0*/  LDS R34, [R4+0x130] ;  /* 0x0001300004227984 */ /* 0x000ee20000000800 */
[----:B0-----:R-:W-:-:S03]  /*0ed0*/  FFMA R35, R33, R8, R12 ;  /* 0x0000000821237223 */ /* 0x001fc6000000000c */
[----:B------:R-:W-:Y:S01]  /*0ee0*/  LDS R33, [R4+0x140] ;  /* 0x0001400004217984 */ /* 0x000fe20000000800 */
[----:B-1----:R-:W-:-:S03]  /*0ef0*/  FFMA R8, R32, R9, R35 ;  /* 0x0000000920087223 */ /* 0x002fc60000000023 */
[----:B------:R-:W0:Y:S01]  /*0f00*/  LDS.128 R12, [R6+0x20] ;  /* 0x00002000060c7984 */ /* 0x000e220000000c00 */
[----:B--2---:R-:W-:-:S03]  /*0f10*/  FFMA R9, R23, R10, R8 ;  /* 0x0000000a17097223 */ /* 0x004fc60000000008 */
[----:B------:R-:W1:Y:S01]  /*0f20*/  LDS R32, [R4+0x1b0] ;  /* 0x0001b00004207984 */ /* 0x000e620000000800 */
[----:B---3--:R-:W-:-:S03]  /*0f30*/  FFMA R8, R34, R11, R9 ;  /* 0x0000000b22087223 */ /* 0x008fc60000000009 */
[----:B------:R-:W2:Y:S04]  /*0f40*/  LDS R23, [R4+0x1c0] ;  /* 0x0001c00004177984 */ /* 0x000ea80000000800 */
        /* <DEDUP_REMOVED lines=77> */
[----:B------:R-:W-:Y:S01]  /*1420*/  LDS R13, [R4+0x880] ;  /* 0x00088000040d7984 */ /* 0x000fe20000000800 */
[----:B--2---:R-:W-:-:S03]  /*1430*/  FFMA R23, R23, R14, R32 ;  /* 0x0000000e17177223 */ /* 0x004fc60000000020 */
[----:B------:R-:W1:Y:S01]  /*1440*/  LDS R14, [R4+0x870] ;  /* 0x00087000040e7984 */ /* 0x000e620000000800 */
[----:B---3--:R-:W-:Y:S01]  /*1450*/  FFMA R34, R34, R15, R23 ;  /* 0x0000000f22227223 */ /* 0x008fe20000000017 */
[----:B------:R-:W-:Y:S02]  /*1460*/  LOP3.LUT R23, R26, 0xffff, RZ, 0xc0, !PT ;  /* 0x0000ffff1a177812 */ /* 0x000fe400078ec0ff */
[----:B------:R-:W2:Y:S01]  /*1470*/  LDS R12, [R4+0x890] ;  /* 0x00089000040c7984 */ /* 0x000ea20000000800 */
[----:B------:R-:W-:Y:S02]  /*1480*/  IMAD R15, R3, 0x12, RZ ;  /* 0x00000012030f7824 */ /* 0x000fe400078e02ff */
[----:B------:R-:W-:-:S03]  /*1490*/  IMAD R23, R23, 0xe39, RZ ;  /* 0x00000e3917177824 */ /* 0x000fc600078e02ff */
[----:B------:R-:W-:Y:S01]  /*14a0*/  LEA.HI R15, R26, R15, RZ, 0x1e ;  /* 0x0000000f1a0f7211 */ /* 0x000fe200078ff0ff */
[----:B------:R-:W-:Y:S03]  /*14b0*/  BAR.SYNC.DEFER_BLOCKING 0x0 ;  /* 0x0000000000007b1d */ /* 0x000fe60000010000 */
[----:B------:R-:W-:Y:S01]  /*14c0*/  ISETP.GT.U32.AND P0, PT, R15, 0x8f, PT ;  /* 0x0000008f0f00780c */ /* 0x000fe20003f04070 */
[----:B0-----:R-:W-:Y:S01]  /*14d0*/  FFMA R33, R33, R8, R34 ;  /* 0x0000000821217223 */ /* 0x001fe20000000022 */
[----:B------:R-:W-:Y:S01]  /*14e0*/  SHF.R.U32.HI R8, RZ, 0x11, R23 ;  /* 0x00000011ff087819 */ /* 0x000fe20000011617 */
[----:B------:R-:W-:-:S03]  /*14f0*/  IMAD R23, R3, 0x48, R26 ;  /* 0x0000004803177824 */ /* 0x000fc600078e021a */
[----:B------:R-:W-:Y:S02]  /*1500*/  LEA R8, R3, R8, 0x1 ;  /* 0x0000000803087211 */ /* 0x000fe400078e08ff */
[----:B------:R-:W-:Y:S01]  /*1510*/  ISETP.GT.U32.OR P5, PT, R23, 0x23f, P5 ;  /* 0x0000023f1700780c */ /* 0x000fe20002fa4470 */
[----:B-1----:R-:W-:Y:S01]  /*1520*/  FFMA R14, R14, R9, R33 ;  /* 0x000000090e0e7223 */ /* 0x002fe20000000021 */
[----:B------:R-:W-:-:S03]  /*1530*/  ISETP.GT.U32.OR P0, PT, R8, 0xf, P0 ;  /* 0x0000000f0800780c */ /* 0x000fc60000704470 */
[----:B------:R-:W-:Y:S01]  /*1540*/  FFMA R13, R13, R10, R14 ;  /* 0x0000000a0d0d7223 */ /* 0x000fe2000000000e */
[----:B------:R-:W-:Y:S02]  /*1550*/  PLOP3.LUT P0, PT, P0, P5, PT, 0xf8, 0x8f ;  /* 0x00000000008f781c */ /* 0x000fe4000070bf70 */
[----:B------:R-:W-:Y:S01]  /*1560*/  LOP3.LUT R10, R26, 0x3, RZ, 0xc0, !PT ;  /* 0x000000031a0a7812 */ /* 0x000fe200078ec0ff */
[----:B--2---:R-:W-:Y:S01]  /*1570*/  FFMA R11, R12, R11, R13 ;  /* 0x0000000b0c0b7223 */ /* 0x004fe2000000000d */
[----:B------:R-:W-:Y:S02]  /*1580*/  ISETP.GT.U32.OR P0, PT, R0, 0x3, P0 ;  /* 0x000000030000780c */ /* 0x000fe40000704470 */
[----:B------:R-:W-:-:S11]  /*1590*/  IADD3 R13, PT, PT, R29, -0x1c, RZ ;  /* 0xffffffe41d0d7810 */ /* 0x000fd60007ffe0ff */
[----:B------:R-:W-:Y:S05]  /*15a0*/  @P0 BRA `(.L_x_35) ;  /* 0x00000000005c0947 */ /* 0x000fea0003800000 */
        /* <DEDUP_REMOVED lines=9> */
[----:B------:R-:W-:Y:S02]  /*1640*/  ISETP.LE.U32.OR P6, PT, R8, UR10, !P6 ;  /* 0x0000000a08007c0c */ /* 0x000fe4000f7c3470 */
[----:B------:R-:W-:Y:S01]  /*1650*/  MOV R8, RZ ;  /* 0x000000ff00087202 */ /* 0x000fe20000000f00 */
[----:B0-----:R-:W-:-:S06]  /*1660*/  UIMAD UR7, UR7, 0x7, URZ ;  /* 0x00000007070778a4 */ /* 0x001fcc000f8e02ff */
[C---:B------:R-:W-:Y:S02]  /*1670*/  LOP3.LUT P5, RZ, R9.reuse, UR7, RZ, 0xfc, !PT ;  /* 0x0000000709ff7c12 */ /* 0x040fe4000f8afcff */
[----:B------:R-:W-:-:S04]  /*1680*/  IADD3 R9, PT, PT, R9, UR7, RZ ;  /* 0x0000000709097c10 */ /* 0x000fc8000fffe0ff */
[----:B------:R-:W-:-:S04]  /*1690*/  ISETP.GT.U32.OR P5, PT, R9, 0x1c, !P5 ;  /* 0x0000001c0900780c */ /* 0x000fc80006fa4470 */
[----:B------:R-:W-:-:S13]  /*16a0*/  PLOP3.LUT P6, PT, P5, P6, PT, 0xf8, 0x8f ;  /* 0x00000000008f781c */ /* 0x000fda0002fcdf70 */
[----:B------:R-:W-:Y:S05]  /*16b0*/  @P6 BRA `(.L_x_37) ;  /* 0x0000000000106947 */ /* 0x000fea0003800000 */
[----:B------:R-:W0:Y:S01]  /*16c0*/  LDC.64 R8, c[0x0][0x380] ;  /* 0x0000e000ff087b82 */ /* 0x000e220000000a00 */
[----:B------:R-:W-:-:S05]  /*16d0*/  IADD3 R15, PT, PT, R22, R13, RZ ;  /* 0x0000000d160f7210 */ /* 0x000fca0007ffe0ff */
[----:B0-----:R-:W-:-:S06]  /*16e0*/  IMAD.WIDE R8, R15, 0x4, R8 ;  /* 0x000000040f087825 */ /* 0x001fcc00078e0208 */
[----:B------:R0:W5:Y:S02]  /*16f0*/  LDG.E.CONSTANT R8, desc[UR8][R8.64] ;  /* 0x0000000808087981 */ /* 0x000164000c1e9900 */
.L_x_37:
[----:B------:R-:W-:Y:S05]  /*1700*/  BSYNC.RECONVERGENT B1 ;  /* 0x0000000000017941 */ /* 0x000fea0003800200 */
.L_x_36:
[----:B-----5:R1:W-:Y:S02]  /*1710*/  STS [R21], R8 ;  /* 0x0000000815007388 */ /* 0x0203e40000000800 */
.L_x_35:
[----:B------:R-:W-:Y:S05]  /*1720*/  BSYNC.RECONVERGENT B0 ;  /* 0x0000000000007941 */ /* 0x000fea0003800200 */
.L_x_34:
[----:B------:R-:W-:Y:S04]  /*1730*/  BSSY.RECONVERGENT B0, `(.L_x_38) ;  /* 0x000001b000007945 */ /* 0x000fe80003800200 */
[----:B------:R-:W-:Y:S05]  /*1740*/  @P1 BRA `(.L_x_39) ;  /* 0x0000000000641947 */ /* 0x000fea0003800000 */
[----:B------:R-:W2:Y:S01]  /*1750*/  S2UR UR7, SR_CTAID.Y ;  /* 0x00000000000779c3 */ /* 0x000ea20000002600 */
[C---:B-1----:R-:W-:Y:S01]  /*1760*/  VIADD R8, R26.reuse, 0xffffffdd ;  /* 0xffffffdd1a087836 */ /* 0x042fe20000000000 */
[C---:B------:R-:W-:Y:S01]  /*1770*/  ISETP.GE.U32.AND P5, PT, R27.reuse, 0x24, PT ;  /* 0x000000241b00780c */ /* 0x040fe20003fa6070 */
[----:B------:R-:W-:Y:S01]  /*1780*/  BSSY.RECONVERGENT B1, `(.L_x_40) ;  /* 0x0000014000017945 */ /* 0x000fe20003800200 */
[----:B0-----:R-:W-:Y:S02]  /*1790*/  IADD3 R9, PT, PT, R26, 0x1, RZ ;  /* 0x000000011a097810 */ /* 0x001fe40007ffe0ff */
[----:B------:R-:W-:Y:S02]  /*17a0*/  SEL R8, R27, R8, !P5 ;  /* 0x000000081b087207 */ /* 0x000fe40006800000 */
[----:B------:R-:W-:Y:S02]  /*17b0*/  MOV R14, UR10 ;  /* 0x0000000a000e7c02 */ /* 0x000fe40008000f00 */
[----:B------:R-:W-:-:S02]  /*17c0*/  SHF.R.U32.HI R8, RZ, 0x2, R8 ;  /* 0x00000002ff087819 */ /* 0x000fc40000011608 */
[----:B------:R-:W-:Y:S02]  /*17d0*/  LOP3.LUT R12, R9, 0x3, RZ, 0xc0, !PT ;  /* 0x00000003090c7812 */ /* 0x000fe400078ec0ff */
[----:B------:R-:W-:Y:S02]  /*17e0*/  LOP3.LUT P6, RZ, R14, 0x3, R9, 0xf8, !PT ;  /* 0x000000030eff7812 */ /* 0x000fe400078cf809 */
[----:B------:R-:W-:-:S04]  /*17f0*/  IADD3 R9, PT, PT, -R12, 0x1d, RZ ;  /* 0x0000001d0c097810 */ /* 0x000fc80007ffe1ff */
[----:B------:R-:W-:Y:S01]  /*1800*/  ISETP.LE.U32.OR P6, PT, R9, UR10, !P6 ;  /* 0x0000000a09007c0c */ /* 0x000fe2000f7c3470 */
[----:B--2---:R-:W-:-:S06]  /*1810*/  UIMAD UR7, UR7, 0x7, URZ ;  /* 0x00000007070778a4 */ /* 0x004fcc000f8e02ff */
[C---:B------:R-:W-:Y:S02]  /*1820*/  LOP3.LUT P5, RZ, R8.reuse, UR7, RZ, 0xfc, !PT ;  /* 0x0000000708ff7c12 */ /* 0x040fe4000f8afcff */
[----:B------:R-:W-:-:S04]  /*1830*/  IADD3 R8, PT, PT, R8, UR7, RZ ;  /* 0x0000000708087c10 */ /* 0x000fc8000fffe0ff */
[----:B------:R-:W-:Y:S01]  /*1840*/  ISETP.GT.U32.OR P5, PT, R8, 0x1c, !P5 ;  /* 0x0000001c0800780c */ /* 0x000fe20006fa4470 */
[----:B------:R-:W-:-:S03]  /*1850*/  IMAD.MOV.U32 R8, RZ, RZ, RZ ;  /* 0x000000ffff087224 */ /* 0x000fc600078e00ff */
[----:B------:R-:W-:-:S13]  /*1860*/  PLOP3.LUT P6, PT, P5, P6, PT, 0xf8, 0x8f ;  /* 0x00000000008f781c */ /* 0x000fda0002fcdf70 */
[----:B------:R-:W-:Y:S05]  /*1870*/  @P6 BRA `(.L_x_41) ;  /* 0x0000000000106947 */ /* 0x000fea0003800000 */
[----:B------:R-:W0:Y:S01]  /*1880*/  LDC.64 R8, c[0x0][0x380] ;  /* 0x0000e000ff087b82 */ /* 0x000e220000000a00 */
[----:B------:R-:W-:-:S05]  /*1890*/  IADD3 R15, PT, PT, R20, R13, RZ ;  /* 0x0000000d140f7210 */ /* 0x000fca0007ffe0ff */
[----:B0-----:R-:W-:-:S06]  /*18a0*/  IMAD.WIDE R8, R15, 0x4, R8 ;  /* 0x000000040f087825 */ /* 0x001fcc00078e0208 */
[----:B------:R0:W5:Y:S02]  /*18b0*/  LDG.E.CONSTANT R8, desc[UR8][R8.64] ;  /* 0x0000000808087981 */ /* 0x000164000c1e9900 */
.L_x_41:
[----:B------:R-:W-:Y:S05]  /*18c0*/  BSYNC.RECONVERGENT B1 ;  /* 0x0000000000017941 */ /* 0x000fea0003800200 */
.L_x_40:
[----:B-----5:R2:W-:Y:S02]  /*18d0*/  STS [R21+0x4], R8 ;  /* 0x0000040815007388 */ /* 0x0205e40000000800 */
.L_x_39:
[----:B------:R-:W-:Y:S05]  /*18e0*/  BSYNC.RECONVERGENT B0 ;  /* 0x0000000000007941 */ /* 0x000fea0003800200 */
.L_x_38:
[----:B------:R-:W-:Y:S04]  /*18f0*/  BSSY.RECONVERGENT B0, `(.L_x_42) ;  /* 0x000001a000007945 */ /* 0x000fe80003800200 */
[----:B------:R-:W-:Y:S05]  /*1900*/  @P2 BRA `(.L_x_43) ;  /* 0x0000000000602947 */ /* 0x000fea0003800000 */
[----:B------:R-:W3:Y:S01]  /*1910*/  S2UR UR7, SR_CTAID.Y ;  /* 0x00000000000779c3 */ /* 0x000ee20000002600 */
[C---:B------:R-:W-:Y:S01]  /*1920*/  ISETP.GE.U32.AND P5, PT, R25.reuse, 0x24, PT ;  /* 0x000000241900780c */ /* 0x040fe20003fa6070 */
[----:B------:R-:W-:Y:S01]  /*1930*/  BSSY.RECONVERGENT B1, `(.L_x_44) ;  /* 0x0000014000017945 */ /* 0x000fe20003800200 */
[----:B-12---:R-:W-:Y:S02]  /*1940*/  IADD3 R8, PT, PT, R26, -0x22, RZ ;  /* 0xffffffde1a087810 */ /* 0x006fe40007ffe0ff */
[----:B------:R-:W-:Y:S02]  /*1950*/  MOV R15, UR10 ;  /* 0x0000000a000f7c02 */ /* 0x000fe40008000f00 */
[----:B------:R-:W-:Y:S02]  /*1960*/  SEL R8, R25, R8, !P5 ;  /* 0x0000000819087207 */ /* 0x000fe40006800000 */
[----:B0-----:R-:W-:Y:S02]  /*1970*/  LOP3.LUT R9, R10, 0x2, RZ, 0x3c, !PT ;  /* 0x000000020a097812 */ /* 0x001fe400078e3cff */
[----:B------:R-:W-:-:S02]  /*1980*/  SHF.R.U32.HI R8, RZ, 0x2, R8 ;  /* 0x00000002ff087819 */ /* 0x000fc40000011608 */
[----:B------:R-:W-:Y:S02]  /*1990*/  LOP3.LUT P6, RZ, R15, 0x2, R10, 0xf6, !PT ;  /* 0x000000020fff7812 */ /* 0x000fe400078cf60a */
[----:B------:R-:W-:-:S04]  /*19a0*/  IADD3 R9, PT, PT, -R9, 0x1d, RZ ;  /* 0x0000001d09097810 */ /* 0x000fc80007ffe1ff */
[----:B------:R-:W-:Y:S01]  /*19b0*/  ISETP.LE.U32.OR P6, PT, R9, UR10, !P6 ;  /* 0x0000000a09007c0c */ /* 0x000fe2000f7c3470 */
[----:B---3--:R-:W-:-:S06]  /*19c0*/  UIMAD UR7, UR7, 0x7, URZ ;  /* 0x00000007070778a4 */ /* 0x008fcc000f8e02ff */
        /* <DEDUP_REMOVED lines=10> */
.L_x_45:
[----:B------:R-:W-:Y:S05]  /*1a70*/  BSYNC.RECONVERGENT B1 ;  /* 0x0000000000017941 */ /* 0x000fea0003800200 */
.L_x_44:
[----:B-----5:R3:W-:Y:S02]  /*1a80*/  STS [R21+0x8], R8 ;  /* 0x0000080815007388 */ /* 0x0207e40000000800 */
.L_x_43:
[----:B------:R-:W-:Y:S05]  /*1a90*/  BSYNC.RECONVERGENT B0 ;  /* 0x0000000000007941 */ /* 0x000fea0003800200 */
.L_x_42:
[----:B0-----:R-:W-:-:S05]  /*1aa0*/  IADD3 R9, PT, PT, R28, 0x1, RZ ;  /* 0x000000011c097810 */ /* 0x001fca0007ffe0ff */
[----:B-123--:R-:W-:-:S05]  /*1ab0*/  IMAD.WIDE.U32 R8, R9, 0x4, R30 ;  /* 0x0000000409087825 */ /* 0x00efca00078e001e */
[----:B------:R-:W2:Y:S04]  /*1ac0*/  @!P3 LDG.E.CONSTANT R33, desc[UR8][R8.64] ;  /* 0x000000080821b981 */ /* 0x000ea8000c1e9900 */
[----:B------:R-:W3:Y:S01]  /*1ad0*/  @!P4 LDG.E.CONSTANT R35, desc[UR8][R8.64+0xc] ;  /* 0x00000c080823c981 */ /* 0x000ee2000c1e9900 */
[----:B------:R-:W-:Y:S01]  /*1ae0*/  UIADD3 UR10, UPT, UPT, UR5, 0x2, URZ ;  /* 0x00000002050a7890 */ /* 0x000fe2000fffe0ff */
[----:B------:R-:W-:Y:S01]  /*1af0*/  BSSY.RECONVERGENT B0, `(.L_x_46) ;  /* 0x000008b000007945 */ /* 0x000fe20003800200 */
[----:B------:R-:W-:Y:S01]  /*1b00*/  VIADD R29, R29, 0xffffffe5 ;  /* 0xffffffe51d1d7836 */ /* 0x000fe20000000000 */
[----:B--2---:R-:W-:Y:S04]  /*1b10*/  @!P3 STS [R16], R33 ;  /* 0x000000211000b388 */ /* 0x004fe80000000800 */
[----:B---3--:R-:W-:Y:S01]  /*1b20*/  @!P4 STS [R16+0x4], R35 ;  /* 0x000004231000c388 */ /* 0x008fe20000000800 */
[----:B------:R-:W-:Y:S06]  /*1b30*/  BAR.SYNC.DEFER_BLOCKING 0x0 ;  /* 0x0000000000007b1d */ /* 0x000fec0000010000 */
[----:B------:R-:W-:Y:S04]  /*1b40*/  LDS R10, [R4] ;  /* 0x00000000040a7984 */ /* 0x000fe80000000800 */
[----:B------:R-:W0:Y:S04]  /*1b50*/  LDS.128 R12, [R6] ;  /* 0x00000000060c7984 */ /* 0x000e280000000c00 */
[----:B------:R-:W1:Y:S04]  /*1b60*/  LDS R32, [R4+0x10] ;  /* 0x0000100004207984 */ /* 0x000e680000000800 */
[----:B------:R-:W2:Y:S04]  /*1b70*/  LDS R37, [R4+0x20] ;  /* 0x0000200004257984 */ /* 0x000ea80000000800 */
[----:B------:R-:W-:Y:S01]  /*1b80*/  LDS R33, [R4+0x140] ;  /* 0x0001400004217984 */ /* 0x000fe20000000800 */
[----:B0-----:R-:W-:-:S03]  /*1b90*/  FFMA R11, R10, R12, R11 ;  /* 0x0000000c0a0b7223 */ /* 0x001fc6000000000b */
[----:B------:R-:W0:Y:S01]  /*1ba0*/  LDS R12, [R4+0x90] ;  /* 0x00009000040c7984 */ /* 0x000e220000000800 */
[----:B-1----:R-:W-:-:S03]  /*1bb0*/  FFMA R10, R32, R13, R11 ;  /* 0x0000000d200a7223 */ /* 0x002fc6000000000b */
[----:B------:R-:W-:Y:S01]  /*1bc0*/  LDS R32, [R4+0xa0] ;  /* 0x0000a00004207984 */ /* 0x000fe20000000800 */
[----:B--2---:R-:W-:-:S03]  /*1bd0*/  FFMA R37, R37, R14, R10 ;  /* 0x0000000e25257223 */ /* 0x004fc6000000000a */
[----:B------:R-:W1:Y:S04]  /*1be0*/  LDS.128 R8, [R6+0x10] ;  /* 0x0000100006087984 */ /* 0x000e680000000c00 */
[----:B------:R-:W2:Y:S04]  /*1bf0*/  LDS R14, [R4+0xb0] ;  /* 0x0000b000040e7984 */ /* 0x000ea80000000800 */
[----:B------:R-:W3:Y:S01]  /*1c00*/  LDS R13, [R4+0x120] ;  /* 0x00012000040d7984 */ /* 0x000ee20000000800 */
[----:B0-----:R-:W-:-:S04]  /*1c10*/  FFMA R15, R12, R15, R37 ;  /* 0x0000000f0c0f7223 */ /* 0x001fc80000000025 */
[----:B-1----:R-:W-:Y:S02]  /*1c20*/  FFMA R15, R32, R8, R15 ;  /* 0x00000008200f7223 */ /* 0x002fe4000000000f */
[----:B------:R-:W0:Y:S02]  /*1c30*/  LDS R8, [R4+0x130] ;  /* 0x0001300004087984 */ /* 0x000e240000000800 */
[----:B--2---:R-:W-:Y:S02]  /*1c40*/  FFMA R14, R14, R9, R15 ;  /* 0x000000090e0e7223 */ /* 0x004fe4000000000f */
[----:B------:R-:W-:Y:S02]  /*1c50*/  LDS R9, [R4+0x1c0] ;  /* 0x0001c00004097984 */ /* 0x000fe40000000800 */
[----:B---3--:R-:W-:Y:S02]  /*1c60*/  FFMA R35, R13, R10, R14 ;  /* 0x0000000a0d237223 */ /* 0x008fe4000000000e */
[----:B------:R-:W1:Y:S04]  /*1c70*/  LDS.128 R12, [R6+0x20] ;  /* 0x00002000060c7984 */ /* 0x000e680000000c00 */
[----:B------:R-:W2:Y:S04]  /*1c80*/  LDS R10, [R4+0x1b0] ;  /* 0x0001b000040a7984 */ /* 0x000ea80000000800 */
[----:B------:R-:W-:Y:S01]  /*1c90*/  LDS R32, [R4+0x240] ;  /* 0x0002400004207984 */ /* 0x000fe20000000800 */
[----:B0-----:R-:W-:-:S04]  /*1ca0*/  FFMA R8, R8, R11, R35 ;  /* 0x0000000b08087223 */ /* 0x001fc80000000023 */
[----:B-1----:R-:W-:Y:S02]  /*1cb0*/  FFMA R33, R33, R12, R8 ;  /* 0x0000000c21217223 */ /* 0x002fe40000000008 */
[----:B------:R-:W0:Y:S02]  /*1cc0*/  LDS R12, [R4+0x1d0] ;  /* 0x0001d000040c7984 */ /* 0x000e240000000800 */
[----:B--2---:R-:W-:Y:S02]  /*1cd0*/  FFMA R10, R10, R13, R33 ;  /* 0x0000000d0a0a7223 */ /* 0x004fe40000000021 */
[----:B------:R-:W-:Y:S02]  /*1ce0*/  LDS R13, [R4+0x260] ;  /* 0x00026000040d7984 */ /* 0x000fe40000000800 */
[----:B------:R-:W-:Y:S02]  /*1cf0*/  FFMA R33, R9, R14, R10 ;  /* 0x0000000e09217223 */ /* 0x000fe4000000000a */
[----:B------:R-:W1:Y:S04]  /*1d00*/  LDS.128 R8, [R6+0x30] ;  /* 0x0000300006087984 */ /* 0x000e680000000c00 */
[----:B------:R-:W2:Y:S01]  /*1d10*/  LDS R14, [R4+0x250] ;  /* 0x00025000040e7984 */ /* 0x000ea20000000800 */
[----:B0-----:R-:W-:-:S03]  /*1d20*/  FFMA R15, R12, R15, R33 ;  /* 0x0000000f0c0f7223 */ /* 0x001fc60000000021 */
[----:B------:R-:W-:Y:S01]  /*1d30*/  LDS R33, [R4+0x2e0] ;  /* 0x0002e00004217984 */ /* 0x000fe20000000800 */
[----:B-1----:R-:W-:-:S03]  /*1d40*/  FFMA R15, R32, R8, R15 ;  /* 0x00000008200f7223 */ /* 0x002fc6000000000f */
[----:B------:R-:W0:Y:S01]  /*1d50*/  LDS R8, [R4+0x2d0] ;  /* 0x0002d00004087984 */ /* 0x000e220000000800 */
[----:B--2---:R-:W-:-:S03]  /*1d60*/  FFMA R14, R14, R9, R15 ;  /* 0x000000090e0e7223 */ /* 0x004fc6000000000f */
[----:B------:R-:W-:Y:S01]  /*1d70*/  LDS R9, [R4+0x360] ;  /* 0x0003600004097984 */ /* 0x000fe20000000800 */
[----:B------:R-:W-:-:S03]  /*1d80*/  FFMA R35, R13, R10, R14 ;  /* 0x0000000a0d237223 */ /* 0x000fc6000000000e */
        /* <DEDUP_REMOVED lines=56> */
[----:B------:R-:W3:Y:S01]  /*2110*/  LDS R32, [R4+0x7f0] ;  /* 0x0007f00004207984 */ /* 0x000ee20000000800 */
[----:B0-----:R-:W-:-:S04]  /*2120*/  FFMA R8, R8, R11, R35 ;  /* 0x0000000b08087223 */ /* 0x001fc80000000023 */
[----:B-1----:R-:W-:Y:S02]  /*2130*/  FFMA R33, R33, R12, R8 ;  /* 0x0000000c21217223 */ /* 0x002fe40000000008 */
[----:B------:R-:W-:Y:S02]  /*2140*/  LDS R12, [R4+0x890] ;  /* 0x00089000040c7984 */ /* 0x000fe40000000800 */
[----:B--2---:R-:W-:Y:S02]  /*2150*/  FFMA R10, R10, R13, R33 ;  /* 0x0000000d0a0a7223 */ /* 0x004fe40000000021 */
[----:B------:R-:W-:Y:S02]  /*2160*/  LDS R13, [R4+0x800] ;  /* 0x00080000040d7984 */ /* 0x000fe40000000800 */
[----:B------:R-:W-:Y:S02]  /*2170*/  FFMA R35, R9, R14, R10 ;  /* 0x0000000e09237223 */ /* 0x000fe4000000000a */
[----:B------:R-:W0:Y:S02]  /*2180*/  LDS.128 R8, [R6+0xb0] ;  /* 0x0000b00006087984 */ /* 0x000e240000000c00 */
[----:B---3--:R-:W-:-:S02]  /*2190*/  FFMA R32, R32, R15, R35 ;  /* 0x0000000f20207223 */ /* 0x008fc40000000023 */
[----:B------:R-:W1:Y:S04]  /*21a0*/  LDS R14, [R4+0x870] ;  /* 0x00087000040e7984 */ /* 0x000e680000000800 */
[----:B------:R-:W2:Y:S01]  /*21b0*/  LDS R33, [R4+0x880] ;  /* 0x0008800004217984 */ /* 0x000ea20000000800 */
[----:B0-----:R-:W-:-:S04]  /*21c0*/  FFMA R13, R13, R8, R32 ;  /* 0x000000080d0d7223 */ /* 0x001fc80000000020 */
[----:B-1----:R-:W-:-:S04]  /*21d0*/  FFMA R14, R14, R9, R13 ;  /* 0x000000090e0e7223 */ /* 0x002fc8000000000d */
[----:B--2---:R-:W-:Y:S01]  /*21e0*/  FFMA R33, R33, R10, R14 ;  /* 0x0000000a21217223 */ /* 0x004fe2000000000e */
[----:B------:R-:W-:-:S03]  /*21f0*/  LOP3.LUT R10, R26, 0x3, RZ, 0xc0, !PT ;  /* 0x000000031a0a7812 */ /* 0x000fc600078ec0ff */
[----:B------:R-:W-:Y:S01]  /*2200*/  FFMA R33, R12, R11, R33 ;  /* 0x0000000b0c217223 */ /* 0x000fe20000000021 */
[----:B------:R-:W-:Y:S06]  /*2210*/  BAR.SYNC.DEFER_BLOCKING 0x0 ;  /* 0x0000000000007b1d */ /* 0x000fec0000010000 */
[----:B------:R-:W-:Y:S05]  /*2220*/  @P0 BRA `(.L_x_47) ;  /* 0x00000000005c0947 */ /* 0x000fea0003800000 */
[----:B------:R-:W0:Y:S01]  /*2230*/  S2UR UR7, SR_CTAID.Y ;  /* 0x00000000000779c3 */ /* 0x000e220000002600 */
[C---:B------:R-:W-:Y:S01]  /*2240*/  ISETP.GE.U32.AND P5, PT, R26.reuse, 0x24, PT ;  /* 0x000000241a00780c */ /* 0x040fe20003fa6070 */
[----:B------:R-:W-:Y:S01]  /*2250*/  BSSY.RECONVERGENT B1, `(.L_x_48) ;  /* 0x0000013000017945 */ /* 0x000fe20003800200 */
[C---:B------:R-:W-:Y:S02]  /*2260*/  IADD3 R9, PT, PT, R26.reuse, -0x24, RZ ;  /* 0xffffffdc1a097810 */ /* 0x040fe40007ffe0ff */
[----:B------:R-:W-:Y:S02]  /*2270*/  MOV R11, UR10 ;  /* 0x0000000a000b7c02 */ /* 0x000fe40008000f00 */
[----:B------:R-:W-:Y:S02]  /*2280*/  SEL R9, R26, R9, !P5 ;  /* 0x000000091a097207 */ /* 0x000fe40006800000 */
[----:B------:R-:W-:Y:S02]  /*2290*/  LOP3.LUT P6, RZ, R11, 0x3, R26, 0xf8, !PT ;  /* 0x000000030bff7812 */ /* 0x000fe400078cf81a */
[----:B------:R-:W-:-:S02]  /*22a0*/  SHF.R.U32.HI R9, RZ, 0x2, R9 ;  /* 0x00000002ff097819 */ /* 0x000fc40000011609 */
[----:B------:R-:W-:-:S04]  /*22b0*/  IADD3 R8, PT, PT, -R10, 0x1d, RZ ;  /* 0x0000001d0a087810 */ /* 0x000fc80007ffe1ff */
[----:B------:R-:W-:Y:S01]  /*22c0*/  ISETP.LE.U32.OR P6, PT, R8, UR10, !P6 ;  /* 0x0000000a08007c0c */ /* 0x000fe2000f7c3470 */
[----:B------:R-:W-:Y:S01]  /*22d0*/  IMAD.MOV.U32 R8, RZ, RZ, RZ ;  /* 0x000000ffff087224 */ /* 0x000fe200078e00ff */
        /* <DEDUP_REMOVED lines=10> */
.L_x_49:
[----:B------:R-:W-:Y:S05]  /*2380*/  BSYNC.RECONVERGENT B1 ;  /* 0x0000000000017941 */ /* 0x000fea0003800200 */
.L_x_48:
[----:B-----5:R1:W-:Y:S02]  /*2390*/  STS [R21], R8 ;  /* 0x0000000815007388 */ /* 0x0203e40000000800 */
.L_x_47:
[----:B------:R-:W-:Y:S05]  /*23a0*/  BSYNC.RECONVERGENT B0 ;  /* 0x0000000000007941 */ /* 0x000fea0003800200 */
.L_x_46:
[----:B------:R-:W-:Y:S04]  /*23b0*/  BSSY.RECONVERGENT B0, `(.L_x_50) ;  /* 0x000001a000007945 */ /* 0x000fe80003800200 */
[----:B------:R-:W-:Y:S05]  /*23c0*/  @P1 BRA `(.L_x_51) ;  /* 0x0000000000601947 */ /* 0x000fea0003800000 */
[----:B------:R-:W2:Y:S01]  /*23d0*/  S2UR UR7, SR_CTAID.Y ;  /* 0x00000000000779c3 */ /* 0x000ea20000002600 */
[----:B------:R-:W-:Y:S01]  /*23e0*/  ISETP.GE.U32.AND P1, PT, R27, 0x24, PT ;  /* 0x000000241b00780c */ /* 0x000fe20003f26070 */
[----:B------:R-:W-:Y:S01]  /*23f0*/  IMAD.U32 R11, RZ, RZ, UR10 ;  /* 0x0000000aff0b7e24 */ /* 0x000fe2000f8e00ff */
[----:B-1----:R-:W-:Y:S01]  /*2400*/  IADD3 R8, PT, PT, R26, 0x1, RZ ;  /* 0x000000011a087810 */ /* 0x002fe20007ffe0ff */
[----:B------:R-:W-:Y:S03]  /*2410*/  BSSY.RECONVERGENT B1, `(.L_x_52) ;  /* 0x0000012000017945 */ /* 0x000fe60003800200 */
[----:B0-----:R-:W-:-:S07]  /*2420*/  LOP3.LUT R9, R8, 0x3, RZ, 0xc0, !PT ;  /* 0x0000000308097812 */ /* 0x001fce00078ec0ff */
[----:B------:R-:W-:Y:S02]  /*2430*/  @P1 IADD3 R27, PT, PT, R26, -0x23, RZ ;  /* 0xffffffdd1a1b1810 */ /* 0x000fe40007ffe0ff */
[----:B------:R-:W-:Y:S02]  /*2440*/  LOP3.LUT P1, RZ, R11, 0x3, R8, 0xf8, !PT ;  /* 0x000000030bff7812 */ /* 0x000fe4000782f808 */
[----:B------:R-:W-:Y:S02]  /*2450*/  SHF.R.U32.HI R27, RZ, 0x2, R27 ;  /* 0x00000002ff1b7819 */ /* 0x000fe4000001161b */
[----:B------:R-:W-:Y:S01]  /*2460*/  IADD3 R8, PT, PT, -R9, 0x1d, RZ ;  /* 0x0000001d09087810 */ /* 0x000fe20007ffe1ff */
[----:B--2---:R-:W-:-:S03]  /*2470*/  UIMAD UR7, UR7, 0x7, URZ ;  /* 0x00000007070778a4 */ /* 0x004fc6000f8e02ff */
[----:B------:R-:W-:Y:S02]  /*2480*/  ISETP.LE.U32.OR P1, PT, R8, UR10, !P1 ;  /* 0x0000000a08007c0c */ /* 0x000fe4000cf23470 */
[----:B------:R-:W-:Y:S02]  /*2490*/  MOV R8, RZ ;  /* 0x000000ff00087202 */ /* 0x000fe40000000f00 */
        /* <DEDUP_REMOVED lines=9> */
.L_x_53:
[----:B------:R-:W-:Y:S05]  /*2530*/  BSYNC.RECONVERGENT B1 ;  /* 0x0000000000017941 */ /* 0x000fea0003800200 */
.L_x_52:
[----:B-----5:R2:W-:Y:S02]  /*2540*/  STS [R21+0x4], R8 ;  /* 0x0000040815007388 */ /* 0x0205e40000000800 */
.L_x_51:
[----:B------:R-:W-:Y:S05]  /*2550*/  BSYNC.RECONVERGENT B0 ;  /* 0x0000000000007941 */ /* 0x000fea0003800200 */
.L_x_50:
[----:B------:R-:W-:Y:S04]  /*2560*/  BSSY.RECONVERGENT B0, `(.L_x_54) ;  /* 0x0000019000007945 */ /* 0x000fe80003800200 */
[----:B------:R-:W-:Y:S05]  /*2570*/  @P2 BRA `(.L_x_55) ;  /* 0x00000000005c2947 */ /* 0x000fea0003800000 */
[----:B------:R-:W3:Y:S01]  /*2580*/  S2UR UR7, SR_CTAID.Y ;  /* 0x00000000000779c3 */ /* 0x000ee20000002600 */
[----:B------:R-:W-:Y:S01]  /*2590*/  ISETP.GE.U32.AND P1, PT, R25, 0x24, PT ;  /* 0x000000241900780c */ /* 0x000fe20003f26070 */
[----:B------:R-:W-:Y:S01]  /*25a0*/  BSSY.RECONVERGENT B1, `(.L_x_56) ;  /* 0x0000013000017945 */ /* 0x000fe20003800200 */
[----:B0-----:R-:W-:Y:S02]  /*25b0*/  MOV R9, UR10 ;  /* 0x0000000a00097c02 */ /* 0x001fe40008000f00 */
[----:B-12---:R-:W-:-:S04]  /*25c0*/  LOP3.LUT R8, R10, 0x2, RZ, 0x3c, !PT ;  /* 0x000000020a087812 */ /* 0x006fc800078e3cff */
[----:B------:R-:W-:-:S05]  /*25d0*/  IADD3 R8, PT, PT, -R8, 0x1d, RZ ;  /* 0x0000001d08087810 */ /* 0x000fca0007ffe1ff */
[----:B------:R-:W-:Y:S01]  /*25e0*/  @P1 VIADD R25, R26, 0xffffffde ;  /* 0xffffffde1a191836 */ /* 0x000fe20000000000 */
[----:B------:R-:W-:-:S04]  /*25f0*/  LOP3.LUT P1, RZ, R9, 0x2, R10, 0xf6, !PT ;  /* 0x0000000209ff7812 */ /* 0x000fc8000782f60a */
[----:B------:R-:W-:Y:S02]  /*2600*/  SHF.R.U32.HI R25, RZ, 0x2, R25 ;  /* 0x00000002ff197819 */ /* 0x000fe40000011619 */
[----:B------:R-:W-:Y:S01]  /*2610*/  ISETP.LE.U32.OR P1, PT, R8, UR10, !P1 ;  /* 0x0000000a08007c0c */ /* 0x000fe2000cf23470 */
[----:B------:R-:W-:Y:S01]  /*2620*/  HFMA2 R8, -RZ, RZ, 0, 0 ;  /* 0x00000000ff087431 */ /* 0x000fe200000001ff */
[----:B---3--:R-:W-:-:S06]  /*2630*/  UIMAD UR7, UR7, 0x7, URZ ;  /* 0x00000007070778a4 */ /* 0x008fcc000f8e02ff */
[C---:B------:R-:W-:Y:S02]  /*2640*/  LOP3.LUT P2, RZ, R25.reuse, UR7, RZ, 0xfc, !PT ;  /* 0x0000000719ff7c12 */ /* 0x040fe4000f84fcff */
[----:B------:R-:W-:-:S04]  /*2650*/  IADD3 R25, PT, PT, R25, UR7, RZ ;  /* 0x0000000719197c10 */ /* 0x000fc8000fffe0ff */
[----:B------:R-:W-:-:S04]  /*2660*/  ISETP.GT.U32.OR P2, PT, R25, 0x1c, !P2 ;  /* 0x0000001c1900780c */ /* 0x000fc80005744470 */
[----:B------:R-:W-:-:S13]  /*2670*/  PLOP3.LUT P1, PT, P2, P1, PT, 0xf8, 0x8f ;  /* 0x00000000008f781c */ /* 0x000fda0001723f70 */
[----:B------:R-:W-:Y:S05]  /*2680*/  @P1 BRA `(.L_x_57) ;  /* 0x0000000000101947 */ /* 0x000fea0003800000 */
[----:B------:R-:W0:Y:S01]  /*2690*/  LDC.64 R8, c[0x0][0x380] ;  /* 0x0000e000ff087b82 */ /* 0x000e220000000a00 */
[----:B------:R-:W-:-:S04]  /*26a0*/  IMAD.IADD R29, R17, 0x1, R29 ;  /* 0x00000001111d7824 */ /* 0x000fc800078e021d */
[----:B0-----:R-:W-:-:S06]  /*26b0*/  IMAD.WIDE R8, R29, 0x4, R8 ;  /* 0x000000041d087825 */ /* 0x001fcc00078e0208 */
[----:B------:R0:W5:Y:S02]  /*26c0*/  LDG.E.CONSTANT R8, desc[UR8][R8.64] ;  /* 0x0000000808087981 */ /* 0x000164000c1e9900 */
.L_x_57:
[----:B------:R-:W-:Y:S05]  /*26d0*/  BSYNC.RECONVERGENT B1 ;  /* 0x0000000000017941 */ /* 0x000fea0003800200 */
.L_x_56:
[----:B-----5:R3:W-:Y:S02]  /*26e0*/  STS [R21+0x8], R8 ;  /* 0x0000080815007388 */ /* 0x0207e40000000800 */
.L_x_55:
[----:B------:R-:W-:Y:S05]  /*26f0*/  BSYNC.RECONVERGENT B0 ;  /* 0x0000000000007941 */ /* 0x000fea0003800200 */
.L_x_54:
[----:B0-----:R-:W-:-:S05]  /*2700*/  IADD3 R9, PT, PT, R28, 0x2, RZ ;  /* 0x000000021c097810 */ /* 0x001fca0007ffe0ff */
[----:B------:R-:W-:-:S05]  /*2710*/  IMAD.WIDE.U32 R30, R9, 0x4, R30 ;  /* 0x00000004091e7825 */ /* 0x000fca00078e001e */
[----:B------:R-:W4:Y:S04]  /*2720*/  @!P3 LDG.E.CONSTANT R25, desc[UR8][R30.64] ;  /* 0x000000081e19b981 */ /* 0x000f28000c1e9900 */
[----:B------:R-:W5:Y:S04]  /*2730*/  @!P4 LDG.E.CONSTANT R35, desc[UR8][R30.64+0xc] ;  /* 0x00000c081e23c981 */ /* 0x000f68000c1e9900 */
[----:B----4-:R-:W-:Y:S04]  /*2740*/  @!P3 STS [R16], R25 ;  /* 0x000000191000b388 */ /* 0x010fe80000000800 */
[----:B-----5:R-:W-:Y:S01]  /*2750*/  @!P4 STS [R16+0x4], R35 ;  /* 0x000004231000c388 */ /* 0x020fe20000000800 */
[----:B------:R-:W-:Y:S06]  /*2760*/  BAR.SYNC.DEFER_BLOCKING 0x0 ;  /* 0x0000000000007b1d */ /* 0x000fec0000010000 */
[----:B------:R-:W-:Y:S04]  /*2770*/  LDS R28, [R4] ;  /* 0x00000000041c7984 */ /* 0x000fe80000000800 */
[----:B------:R-:W0:Y:S04]  /*2780*/  LDS.128 R12, [R6] ;  /* 0x00000000060c7984 */ /* 0x000e280000000c00 */
[----:B------:R-:W4:Y:S04]  /*2790*/  LDS R34, [R4+0x10] ;  /* 0x0000100004227984 */ /* 0x000f280000000800 */
[----:B------:R-:W5:Y:S04]  /*27a0*/  LDS R37, [R4+0x20] ;  /* 0x0000200004257984 */ /* 0x000f680000000800 */
[----:B------:R-:W5:Y:S04]  /*27b0*/  LDS R36, [R4+0x90] ;  /* 0x0000900004247984 */ /* 0x000f680000000800 */
[----:B------:R-:W-:Y:S04]  /*27c0*/  LDS R29, [R4+0xa0] ;  /* 0x0000a000041d7984 */ /* 0x000fe80000000800 */
[----:B-123--:R-:W1:Y:S04]  /*27d0*/  LDS.128 R8, [R6+0x10] ;  /* 0x0000100006087984 */ /* 0x00ee680000000c00 */
[----:B------:R-:W2:Y:S04]  /*27e0*/  LDS R32, [R4+0xb0] ;  /* 0x0000b00004207984 */ /* 0x000ea80000000800 */
[----:B------:R-:W3:Y:S04]  /*27f0*/  LDS R27, [R4+0x120] ;  /* 0x00012000041b7984 */ /* 0x000ee80000000800 */
[----:B------:R-:W3:Y:S04]  /*2800*/  LDS R30, [R4+0x130] ;  /* 0x00013000041e7984 */ /* 0x000ee80000000800 */
[----:B------:R-:W-:Y:S01]  /*2810*/  LDS R25, [R4+0x140] ;  /* 0x0001400004197984 */ /* 0x000fe20000000800 */
[----:B0-----:R-:W-:-:S03]  /*2820*/  FFMA R33, R28, R12, R33 ;  /* 0x0000000c1c217223 */ /* 0x001fc60000000021 */
[----:B------:R-:W-:Y:S01]  /*2830*/  LDS R31, [R4+0x1c0] ;  /* 0x0001c000041f7984 */ /* 0x000fe20000000800 */
[----:B----4-:R-:W-:-:S03]  /*2840*/  FFMA R34, R34, R13, R33 ;  /* 0x0000000d22227223 */ /* 0x010fc60000000021 */
[----:B------:R-:W-:Y:S01]  /*2850*/  LDS R28, [R4+0x1b0] ;  /* 0x0001b000041c7984 */ /* 0x000fe20000000800 */
[----:B-----5:R-:W-:-:S03]  /*2860*/  FFMA R37, R37, R14, R34 ;  /* 0x0000000e25257223 */ /* 0x020fc60000000022 */
[----:B------:R-:W-:Y:S01]  /*2870*/  LDS R34, [R4+0x1d0] ;  /* 0x0001d00004227984 */ /* 0x000fe20000000800 */
[----:B------:R-:W-:-:S03]  /*2880*/  FFMA R36, R36, R15, R37 ;  /* 0x0000000f24247223 */ /* 0x000fc60000000025 */
[----:B------:R-:W0:Y:S01]  /*2890*/  LDS.128 R12, [R6+0x20] ;  /* 0x00002000060c7984 */ /* 0x000e220000000c00 */
[----:B-1----:R-:W-:-:S04]  /*28a0*/  FFMA R29, R29, R8, R36 ;  /* 0x000000081d1d7223 */ /* 0x002fc80000000024 */
[----:B--2---:R-:W-:Y:S02]  /*28b0*/  FFMA R32, R32, R9, R29 ;  /* 0x0000000920207223 */ /* 0x004fe4000000001d */
[----:B------:R-:W-:Y:S02]  /*28c0*/  LDS R29, [R4+0x240] ;  /* 0x00024000041d7984 */ /* 0x000fe40000000800 */
[----:B---3--:R-:W-:Y:S02]  /*28d0*/  FFMA R27, R27, R10, R32 ;  /* 0x0000000a1b1b7223 */ /* 0x008fe40000000020 */
[----:B------:R-:W-:Y:S02]  /*28e0*/  LDS R32, [R4+0x2d0] ;  /* 0x0002d00004207984 */ /* 0x000fe40000000800 */
[----:B------:R-:W-:Y:S02]  /*28f0*/  FFMA R36, R30, R11, R27 ;  /* 0x0000000b1e247223 */ /* 0x000fe4000000001b */
[----:B------:R-:W1:Y:S04]  /*2900*/  LDS.128 R8, [R6+0x30] ;  /* 0x0000300006087984 */ /* 0x000e680000000c00 */
[----:B------:R-:W2:Y:S04]  /*2910*/  LDS R30, [R4+0x250] ;  /* 0x00025000041e7984 */ /* 0x000ea80000000800 */
[----:B------:R-:W3:Y:S01]  /*2920*/  LDS R27, [R4+0x260] ;  /* 0x00026000041b7984 */ /* 0x000ee20000000800 */
[----:B0-----:R-:W-:-:S04]  /*2930*/  FFMA R25, R25, R12, R36 ;  /* 0x0000000c19197223 */ /* 0x001fc80000000024 */
[----:B------:R-:W-:Y:S02]  /*2940*/  FFMA R28, R28, R13, R25 ;  /* 0x0000000d1c1c7223 */ /* 0x000fe40000000019 */
[----:B------:R-:W-:Y:S02]  /*2950*/  LDS R25, [R4+0x2e0] ;  /* 0x0002e00004197984 */ /* 0x000fe40000000800 */
[----:B------:R-:W-:Y:S02]  /*2960*/  FFMA R31, R31, R14, R28 ;  /* 0x0000000e1f1f7223 */ /* 0x000fe4000000001c */
[----:B------:R-:W-:Y:S02]  /*2970*/  LDS R28, [R4+0x2f0] ;  /* 0x0002f000041c7984 */ /* 0x000fe40000000800 */
[----:B------:R-:W-:Y:S02]  /*2980*/  FFMA R34, R34, R15, R31 ;  /* 0x0000000f22227223 */ /* 0x000fe4000000001f */
[----:B------:R-:W0:Y:S04]  /*2990*/  LDS.128 R12, [R6+0x40] ;  /* 0x00004000060c7984 */ /* 0x000e280000000c00 */
[----:B------:R-:W4:Y:S01]  /*29a0*/  LDS R31, [R4+0x360] ;  /* 0x00036000041f7984 */ /* 0x000f220000000800 */
[----:B-1----:R-:W-:-:S03]  /*29b0*/  FFMA R29, R29, R8, R34 ;  /* 0x000000081d1d7223 */ /* 0x002fc60000000022 */
[----:B------:R-:W1:Y:S01]  /*29c0*/  LDS R34, [R4+0x370] ;  /* 0x0003700004227984 */ /* 0x000e620000000800 */
[----:B--2---:R-:W-:-:S03]  /*29d0*/  FFMA R30, R30, R9, R29 ;  /* 0x000000091e1e7223 */ /* 0x004fc6000000001d */
[----:B------:R-:W-:Y:S01]  /*29e0*/  LDS R29, [R4+0x380] ;  /* 0x00038000041d7984 */ /* 0x000fe20000000800 */
[----:B---3--:R-:W-:-:S03]  /*29f0*/  FFMA R27, R27, R10, R30 ;  /* 0x0000000a1b1b7223 */ /* 0x008fc6000000001e */
[----:B------:R-:W-:Y:S01]  /*2a00*/  LDS R30, [R4+0x3f0] ;  /* 0x0003f000041e7984 */ /* 0x000fe20000000800 */
[----:B------:R-:W-:-:S03]  /*2a10*/  FFMA R36, R32, R11, R27 ;  /* 0x0000000b20247223 */ /* 0x000fc6000000001b */
[----:B------:R-:W2:Y:S04]  /*2a20*/  LDS.128 R8, [R6+0x50] ;  /* 0x0000500006087984 */ /* 0x000ea80000000c00 */
[----:B------:R-:W3:Y:S04]  /*2a30*/  LDS R27, [R4+0x400] ;  /* 0x00040000041b7984 */ /* 0x000ee80000000800 */
[----:B------:R-:W5:Y:S01]  /*2a40*/  LDS R32, [R4+0x410] ;  /* 0x0004100004207984 */ /* 0x000f620000000800 */
[----:B0-----:R-:W-:-:S04]  /*2a50*/  FFMA R25, R25, R12, R36 ;  /* 0x0000000c19197223 */ /* 0x001fc80000000024 */
[----:B------:R-:W-:Y:S02]  /*2a60*/  FFMA R28, R28, R13, R25 ;  /* 0x0000000d1c1c7223 */ /* 0x000fe40000000019 */
[----:B------:R-:W-:Y:S02]  /*2a70*/  LDS R25, [R4+0x480] ;  /* 0x0004800004197984 */ /* 0x000fe40000000800 */
[----:B----4-:R-:W-:Y:S02]  /*2a80*/  FFMA R31, R31, R14, R28 ;  /* 0x0000000e1f1f7223 */ /* 0x010fe4000000001c */
[----:B------:R-:W-:Y:S02]  /*2a90*/  LDS R28, [R4+0x490] ;  /* 0x00049000041c7984 */ /* 0x000fe40000000800 */
[----:B-1----:R-:W-:Y:S02]  /*2aa0*/  FFMA R34, R34, R15, R31 ;  /* 0x0000000f22227223 */ /* 0x002fe4000000001f */
[----:B------:R-:W0:Y:S04]  /*2ab0*/  LDS.128 R12, [R6+0x60] ;  /* 0x00006000060c7984 */ /* 0x000e280000000c00 */
[----:B------:R-:W1:Y:S01]  /*2ac0*/  LDS R31, [R4+0x4a0] ;  /* 0x0004a000041f7984 */ /* 0x000e620000000800 */
[----:B--2---:R-:W-:-:S03]  /*2ad0*/  FFMA R29, R29, R8, R34 ;  /* 0x000000081d1d7223 */ /* 0x004fc60000000022 */
[----:B------:R-:W2:Y:S01]  /*2ae0*/  LDS R34, [R4+0x510] ;  /* 0x0005100004227984 */ /* 0x000ea20000000800 */
[----:B------:R-:W-:-:S03]  /*2af0*/  FFMA R30, R30, R9, R29 ;  /* 0x000000091e1e7223 */ /* 0x000fc6000000001d */
[----:B------:R-:W-:Y:S01]  /*2b00*/  LDS R29, [R4+0x520] ;  /* 0x00052000041d7984 */ /* 0x000fe20000000800 */
[----:B---3--:R-:W-:-:S03]  /*2b10*/  FFMA R27, R27, R10, R30 ;  /* 0x0000000a1b1b7223 */ /* 0x008fc6000000001e */
[----:B------:R-:W-:Y:S01]  /*2b20*/  LDS R30, [R4+0x530] ;  /* 0x00053000041e7984 */ /* 0x000fe20000000800 */
[----:B-----5:R-:W-:-:S03]  /*2b30*/  FFMA R36, R32, R11, R27 ;  /* 0x0000000b20247223 */ /* 0x020fc6000000001b */
[----:B------:R-:W3:Y:S04]  /*2b40*/  LDS.128 R8, [R6+0x70] ;  /* 0x0000700006087984 */ /* 0x000ee80000000c00 */
[----:B------:R-:W4:Y:S04]  /*2b50*/  LDS R27, [R4+0x5a0] ;  /* 0x0005a000041b7984 */ /* 0x000f280000000800 */
[----:B------:R-:W5:Y:S01]  /*2b60*/  LDS R32, [R4+0x5b0] ;  /* 0x0005b00004207984 */ /* 0x000f620000000800 */
[----:B0-----:R-:W-:-:S04]  /*2b70*/  FFMA R25, R25, R12, R36 ;  /* 0x0000000c19197223 */ /* 0x001fc80000000024 */
[----:B------:R-:W-:Y:S02]  /*2b80*/  FFMA R28, R28, R13, R25 ;  /* 0x0000000d1c1c7223 */ /* 0x000fe40000000019 */
[----:B------:R-:W-:Y:S02]  /*2b90*/  LDS R25, [R4+0x5c0] ;  /* 0x0005c00004197984 */ /* 0x000fe40000000800 */
[----:B-1----:R-:W-:Y:S02]  /*2ba0*/  FFMA R31, R31, R14, R28 ;  /* 0x0000000e1f1f7223 */ /* 0x002fe4000000001c */
[----:B------:R-:W-:Y:S02]  /*2bb0*/  LDS R28, [R4+0x630] ;  /* 0x00063000041c7984 */ /* 0x000fe40000000800 */
[----:B--2---:R-:W-:Y:S02]  /*2bc0*/  FFMA R34, R34, R15, R31 ;  /* 0x0000000f22227223 */ /* 0x004fe4000000001f */
[----:B------:R-:W0:Y:S04]  /*2bd0*/  LDS.128 R12, [R6+0x80] ;  /* 0x00008000060c7984 */ /* 0x000e280000000c00 */
[----:B------:R-:W1:Y:S01]  /*2be0*/  LDS R31, [R4+0x640] ;  /* 0x00064000041f7984 */ /* 0x000e620000000800 */
[----:B---3--:R-:W-:-:S03]  /*2bf0*/  FFMA R29, R29, R8, R34 ;  /* 0x000000081d1d7223 */ /* 0x008fc60000000022 */
[----:B------:R-:W2:Y:S01]  /*2c00*/  LDS R34, [R4+0x650] ;  /* 0x0006500004227984 */ /* 0x000ea20000000800 */
[----:B------:R-:W-:-:S03]  /*2c10*/  FFMA R30, R30, R9, R29 ;  /* 0x000000091e1e7223 */ /* 0x000fc6000000001d */
[----:B------:R-:W-:Y:S01]  /*2c20*/  LDS R29, [R4+0x6c0] ;  /* 0x0006c000041d7984 */ /* 0x000fe20000000800 */
[----:B----4-:R-:W-:-:S03]  /*2c30*/  FFMA R27, R27, R10, R30 ;  /* 0x0000000a1b1b7223 */ /* 0x010fc6000000001e */
        /* <DEDUP_REMOVED lines=12> */
[----:B------:R-:W-:Y:S01]  /*2d00*/  LDS R31, [R4+0x800] ;  /* 0x00080000041f7984 */ /* 0x000fe20000000800 */
[----:B---3--:R-:W-:-:S03]  /*2d10*/  FFMA R29, R29, R8, R34 ;  /* 0x000000081d1d7223 */ /* 0x008fc60000000022 */
[----:B------:R-:W-:Y:S01]  /*2d20*/  LDS R34, [R4+0x870] ;  /* 0x0008700004227984 */ /* 0x000fe20000000800 */
[----:B------:R-:W-:-:S03]  /*2d30*/  FFMA R30, R30, R9, R29 ;  /* 0x000000091e1e7223 */ /* 0x000fc6000000001d */
[----:B------:R-:W1:Y:S01]  /*2d40*/  LDS R29, [R4+0x7e0] ;  /* 0x0007e000041d7984 */ /* 0x000e620000000800 */
[----:B----4-:R-:W-:-:S03]  /*2d50*/  FFMA R27, R27, R10, R30 ;  /* 0x0000000a1b1b7223 */ /* 0x010fc6000000001e */
[----:B------:R-:W2:Y:S01]  /*2d60*/  LDS R30, [R4+0x7f0] ;  /* 0x0007f000041e7984 */ /* 0x000ea20000000800 */
[----:B-----5:R-:W-:-:S03]  /*2d70*/  FFMA R36, R32, R11, R27 ;  /* 0x0000000b20247223 */ /* 0x020fc6000000001b */
[----:B------:R-:W3:Y:S04]  /*2d80*/  LDS.128 R8, [R6+0xb0] ;  /* 0x0000b00006087984 */ /* 0x000ee80000000c00 */
[----:B------:R-:W4:Y:S04]  /*2d90*/  LDS R27, [R4+0x880] ;  /* 0x00088000041b7984 */ /* 0x000f280000000800 */
[----:B------:R-:W5:Y:S01]  /*2da0*/  LDS R32, [R4+0x890] ;  /* 0x0008900004207984 */ /* 0x000f620000000800 */
[----:B0-----:R-:W-:-:S04]  /*2db0*/  FFMA R25, R25, R12, R36 ;  /* 0x0000000c19197223 */ /* 0x001fc80000000024 */
[----:B------:R-:W-:-:S04]  /*2dc0*/  FFMA R28, R28, R13, R25 ;  /* 0x0000000d1c1c7223 */ /* 0x000fc80000000019 */
[----:B-1----:R-:W-:-:S04]  /*2dd0*/  FFMA R29, R29, R14, R28 ;  /* 0x0000000e1d1d7223 */ /* 0x002fc8000000001c */
[----:B--2---:R-:W-:-:S04]  /*2de0*/  FFMA R30, R30, R15, R29 ;  /* 0x0000000f1e1e7223 */ /* 0x004fc8000000001d */
[----:B---3--:R-:W-:-:S04]  /*2df0*/  FFMA R31, R31, R8, R30 ;  /* 0x000000081f1f7223 */ /* 0x008fc8000000001e */
[----:B------:R-:W-:-:S04]  /*2e00*/  FFMA R34, R34, R9, R31 ;  /* 0x0000000922227223 */ /* 0x000fc8000000001f */
[----:B----4-:R-:W-:-:S04]  /*2e10*/  FFMA R27, R27, R10, R34 ;  /* 0x0000000a1b1b7223 */ /* 0x010fc80000000022 */
[----:B-----5:R-:W-:Y:S01]  /*2e20*/  FFMA R11, R32, R11, R27 ;  /* 0x0000000b200b7223 */ /* 0x020fe2000000001b */
[----:B------:R-:W-:Y:S06]  /*2e30*/  BRA.U UP0, `(.L_x_58) ;  /* 0xffffffd5009c7547 */ /* 0x000fec000b83ffff */
[----:B------:R-:W-:Y:S01]  /*2e40*/  IMAD R3, R3, 0x310, R0 ;  /* 0x0000031003037824 */ /* 0x000fe200078e0200 */
[----:B------:R-:W0:Y:S03]  /*2e50*/  LDC.64 R6, c[0x0][0x390] ;  /* 0x0000e400ff067b82 */ /* 0x000e260000000a00 */
[----:B------:R-:W-:-:S05]  /*2e60*/  IMAD R3, R2, 0x1880, R3 ;  /* 0x0000188002037824 */ /* 0x000fca00078e0203 */
[----:B------:R-:W-:-:S05]  /*2e70*/  IADD3 R0, PT, PT, R3, UR6, RZ ;  /* 0x0000000603007c10 */ /* 0x000fca000fffe0ff */
[----:B------:R-:W-:-:S05]  /*2e80*/  IMAD R0, R5, 0x1c, R0 ;  /* 0x0000001c05007824 */ /* 0x000fca00078e0200 */
[----:B------:R-:W-:-:S05]  /*2e90*/  IADD3 R3, PT, PT, R0, UR5, RZ ;  /* 0x0000000500037c10 */ /* 0x000fca000fffe0ff */
[----:B0-----:R-:W-:-:S05]  /*2ea0*/  IMAD.WIDE.U32 R2, R3, 0x4, R6 ;  /* 0x0000000403027825 */ /* 0x001fca00078e0006 */
[----:B------:R-:W-:Y:S01]  /*2eb0*/  STG.E desc[UR8][R2.64], R11 ;  /* 0x0000000b02007986 */ /* 0x000fe2000c101908 */
[----:B------:R-:W-:Y:S05]  /*2ec0*/  EXIT ;  /* 0x000000000000794d */ /* 0x000fea0003800000 */
.L_x_59:
        /* <DEDUP_REMOVED lines=11> */
.L_x_61:


//--------------------- .nv.shared._Z6conv2dPfPKfS_ --------------------------
	.section	.nv.shared._Z6conv2dPfPKfS_,"aw",@nobits
	.sectionflags	@""
	.align	16
	.zero		1024


//--------------------- .nv.shared.reserved.0     --------------------------
	.section	.nv.shared.reserved.0,"aw",@nobits
	.weak		__nv_reservedSMEM_offset_0_alias
	.size		__nv_reservedSMEM_offset_0_alias, 0, 64
	.other		__nv_reservedSMEM_offset_0_alias,@"STO_CUDA_RESERVED_SHARED STV_DEFAULT"
__nv_reservedSMEM_offset_0_alias:
	.zero		0
	.zero		64


//--------------------- .nv.shared.default_function_kernel0 --------------------------
	.section	.nv.shared.default_function_kernel0,"aw",@nobits
	.sectionflags	@""
	.align	16
.nv.shared.default_function_kernel0:
	.zero		4864


//--------------------- .nv.constant0._Z6conv2dPfPKfS_ --------------------------
	.section	.nv.constant0._Z6conv2dPfPKfS_,"a",@progbits
	.sectionflags	@""
	.align	4
.nv.constant0._Z6conv2dPfPKfS_:
	.zero		920


//--------------------- .nv.constant0.default_function_kernel0 --------------------------
	.section	.nv.constant0.default_function_kernel0,"a",@progbits
	.sectionflags	@""
	.align	4
.nv.constant0.default_function_kernel0:
	.zero		920


//--------------------- SYMBOLS --------------------------

	.type		.nv.reservedSmem.offset0,@object
	.size		.nv.reservedSmem.offset0,0x4
	.type		.nv.reservedSmem.cap,@object
	.size		.nv.reservedSmem.cap,0x4
